// auto-generated by cutlass_sweep.gemm — config: {"arch": "sm_100", "cluster_m": 2, "cluster_n": 2, "dtype": "bf16", "stages": 5, "tile_k": 32, "tile_m": 64, "tile_n": 256}
#include "cutlass/cutlass.h"
#include "cutlass/gemm/collective/collective_builder.hpp"
#include "cutlass/gemm/device/gemm_universal_adapter.h"
#include "cutlass/gemm/kernel/gemm_universal.hpp"
#include "cutlass/epilogue/collective/collective_builder.hpp"

using ElemA = cutlass::bfloat16_t;
using ElemB = cutlass::bfloat16_t;
using ElemCD = cutlass::bfloat16_t;
using Acc  = float;
using TileShape    = cute::Shape<cute::_64, cute::_256, cute::_32>;
using ClusterShape = cute::Shape<cute::_2, cute::_2, cute::_1>;

using CollectiveEpilogue = typename cutlass::epilogue::collective::CollectiveBuilder<
    cutlass::arch::Sm100, cutlass::arch::OpClassTensorOp,
    TileShape, ClusterShape,
    cutlass::epilogue::collective::EpilogueTileAuto,
    Acc, Acc,
    ElemCD, cutlass::layout::RowMajor, 128 / cutlass::sizeof_bits<ElemCD>::value,
    ElemCD, cutlass::layout::RowMajor, 128 / cutlass::sizeof_bits<ElemCD>::value,
    cutlass::epilogue::collective::EpilogueScheduleAuto
  >::CollectiveOp;

using CollectiveMainloop = typename cutlass::gemm::collective::CollectiveBuilder<
    cutlass::arch::Sm100, cutlass::arch::OpClassTensorOp,
    ElemA, cutlass::layout::RowMajor, 128 / cutlass::sizeof_bits<ElemA>::value,
    ElemB, cutlass::layout::ColumnMajor, 128 / cutlass::sizeof_bits<ElemB>::value,
    Acc,
    TileShape, ClusterShape,
    cutlass::gemm::collective::StageCount<5>,
    cutlass::gemm::collective::KernelScheduleAuto
  >::CollectiveOp;

using GemmKernel = cutlass::gemm::kernel::GemmUniversal<
    cute::Shape<int,int,int,int>,
    CollectiveMainloop,
    CollectiveEpilogue
>;
using Gemm = cutlass::gemm::device::GemmUniversalAdapter<GemmKernel>;

// Force the device kernel symbol into the cubin without needing a host main.
auto* _anchor = &cutlass::device_kernel<GemmKernel>;


// ===== COMPILED SASS (sm_100a) =====

	.target	sm_100a

	.elftype	@"ET_EXEC"


//--------------------- .note.nv.tkinfo           --------------------------
	.section	.note.nv.tkinfo,"",@"SHT_NOTE"
	.sectionflags	@"SHF_NOTE_NV_TKINFO"
	.tkinfo
        /*0018*/ 	.word	0x00000002
        /*0030*/ 	.string	""
        /*0030*/ 	.string	"ptxas"
        /*0030*/ 	.string	"Cuda compilation tools, release 13.0, V13.0.88"
        /*0030*/ 	.string	"Build cuda_13.0.r13.0/compiler.36424714_0"
        /*0030*/ 	.string	"-arch sm_100a -m 64 "



//--------------------- .note.nv.cuinfo           --------------------------
	.section	.note.nv.cuinfo,"",@"SHT_NOTE"
	.sectionflags	@"SHF_NOTE_NV_CUINFO"
        /*0018*/ 	.short	0x0002
        /*001a*/ 	.short	0x0064
        /*001c*/ 	.short	0x0082
	.zero		2


//--------------------- .nv.info                  --------------------------
	.section	.nv.info,"",@"SHT_CUDA_INFO"
	.align	4


	//----- nvinfo : EIATTR_REGCOUNT
	.align		4
        /*0000*/ 	.byte	0x04, 0x2f
        /*0002*/ 	.short	(.L_19 - .L_18)
	.align		4
.L_18:
        /*0004*/ 	.word	index@(_ZN7cutlass13device_kernelINS_4gemm6kernel13GemmUniversalIN4cute5tupleIJiiiiEEENS1_10collective13CollectiveMmaINS1_35MainloopSm100TmaUmmaWarpSpecializedILi5ELi2ELi4ENS5_IJNS4_1CILi2EEESB_NSA_ILi1EEEEEEEENS5_IJNSA_ILi64EEENSA_ILi256EEENSA_ILi32EEEEEENS_10bfloat16_tENS5_IJlSC_lEEESJ_SK_NS4_8TiledMMAINS4_8MMA_AtomIJNS4_20SM100_MMA_F16BF16_SSISJ_SJ_fLi64ELi256ELNS4_4UMMA5MajorE0ELSP_0ELNSO_7ScaleInE0ELSQ_0EEEEEENS4_6LayoutINS5_IJSC_SC_SC_EEENS5_IJNSA_ILi0EEESV_SV_EEEEENS5_IJNS4_10UnderscoreESY_SY_EEEEENS4_23SM90_TMA_LOAD_MULTICASTENS4_14ComposedLayoutINS4_7SwizzleILi2ELi4ELi3EEENS4_18smem_ptr_flag_bitsILi16EEENST_INS5_IJNSA_ILi8EEESH_EEENS5_IJSH_SC_EEEEEEEvNS4_8identityES11_S1B_vS1C_EENS_8epilogue10collective18CollectiveEpilogueINS1E_23Sm100TmaWarpSpecializedILi4ELi2ELi32ELb1ELb0EEEJSI_NS5_IJNST_ISF_SC_EES1J_EEESJ_SK_SJ_SK_NS1E_6fusion15FusionCallbacksIS1I_NS1L_17LinearCombinationISJ_fSJ_fLNS_15FloatRoundStyleE2EEESI_S1K_JEEENS4_5SM1004TMEM4LOAD26SM100_TMEM_LOAD_16dp256b8xENS4_13SM90_TMA_LOADENS12_INS13_ILi3ELi4ELi3EEES16_NST_INS5_IJS17_SF_EEENS5_IJSF_SC_EEEEEEENS4_17SM75_U32x4_LDSM_NENS4_14SM90_TMA_STOREES20_NS4_17SM90_U32x4_STSM_NENS4_39AutoVectorizingCopyWithAssumedAlignmentILi128EEEEEEvvEEEEvNT_6ParamsE)
        /*0008*/ 	.word	0x0000007a


	//----- nvinfo : EIATTR_FRAME_SIZE
	.align		4
.L_19:
        /*000c*/ 	.byte	0x04, 0x11
        /*000e*/ 	.short	(.L_21 - .L_20)
	.align		4
.L_20:
        /*0010*/ 	.word	index@($__internal_2_$__cuda_sm10x_tcgen05_guardrail_trap_unallocated_columns_being_dealloced)
        /*0014*/ 	.word	0x00000000


	//----- nvinfo : EIATTR_FRAME_SIZE
	.align		4
.L_21:
        /*0018*/ 	.byte	0x04, 0x11
        /*001a*/ 	.short	(.L_23 - .L_22)
	.align		4
.L_22:
        /*001c*/ 	.word	index@($__internal_1_$__cuda_sm10x_tcgen05_guardrail_trap_phase_invalid_during_alloc)
        /*0020*/ 	.word	0x00000000


	//----- nvinfo : EIATTR_FRAME_SIZE
	.align		4
.L_23:
        /*0024*/ 	.byte	0x04, 0x11
        /*0026*/ 	.short	(.L_25 - .L_24)
	.align		4
.L_24:
        /*0028*/ 	.word	index@($__internal_0_$__cuda_sm10x_tcgen05_guardrail_trap_col_being_dealloced_not_returned_by_alloc)
        /*002c*/ 	.word	0x00000000


	//----- nvinfo : EIATTR_FRAME_SIZE
	.align		4
.L_25:
        /*0030*/ 	.byte	0x04, 0x11
        /*0032*/ 	.short	(.L_27 - .L_26)
	.align		4
.L_26:
        /*0034*/ 	.word	index@(_ZN7cutlass13device_kernelINS_4gemm6kernel13GemmUniversalIN4cute5tupleIJiiiiEEENS1_10collective13CollectiveMmaINS1_35MainloopSm100TmaUmmaWarpSpecializedILi5ELi2ELi4ENS5_IJNS4_1CILi2EEESB_NSA_ILi1EEEEEEEENS5_IJNSA_ILi64EEENSA_ILi256EEENSA_ILi32EEEEEENS_10bfloat16_tENS5_IJlSC_lEEESJ_SK_NS4_8TiledMMAINS4_8MMA_AtomIJNS4_20SM100_MMA_F16BF16_SSISJ_SJ_fLi64ELi256ELNS4_4UMMA5MajorE0ELSP_0ELNSO_7ScaleInE0ELSQ_0EEEEEENS4_6LayoutINS5_IJSC_SC_SC_EEENS5_IJNSA_ILi0EEESV_SV_EEEEENS5_IJNS4_10UnderscoreESY_SY_EEEEENS4_23SM90_TMA_LOAD_MULTICASTENS4_14ComposedLayoutINS4_7SwizzleILi2ELi4ELi3EEENS4_18smem_ptr_flag_bitsILi16EEENST_INS5_IJNSA_ILi8EEESH_EEENS5_IJSH_SC_EEEEEEEvNS4_8identityES11_S1B_vS1C_EENS_8epilogue10collective18CollectiveEpilogueINS1E_23Sm100TmaWarpSpecializedILi4ELi2ELi32ELb1ELb0EEEJSI_NS5_IJNST_ISF_SC_EES1J_EEESJ_SK_SJ_SK_NS1E_6fusion15FusionCallbacksIS1I_NS1L_17LinearCombinationISJ_fSJ_fLNS_15FloatRoundStyleE2EEESI_S1K_JEEENS4_5SM1004TMEM4LOAD26SM100_TMEM_LOAD_16dp256b8xENS4_13SM90_TMA_LOADENS12_INS13_ILi3ELi4ELi3EEES16_NST_INS5_IJS17_SF_EEENS5_IJSF_SC_EEEEEEENS4_17SM75_U32x4_LDSM_NENS4_14SM90_TMA_STOREES20_NS4_17SM90_U32x4_STSM_NENS4_39AutoVectorizingCopyWithAssumedAlignmentILi128EEEEEEvvEEEEvNT_6ParamsE)
        /*0038*/ 	.word	0x00000000


	//----- nvinfo : EIATTR_MIN_STACK_SIZE
	.align		4
.L_27:
        /*003c*/ 	.byte	0x04, 0x12
        /*003e*/ 	.short	(.L_29 - .L_28)
	.align		4
.L_28:
        /*0040*/ 	.word	index@(_ZN7cutlass13device_kernelINS_4gemm6kernel13GemmUniversalIN4cute5tupleIJiiiiEEENS1_10collective13CollectiveMmaINS1_35MainloopSm100TmaUmmaWarpSpecializedILi5ELi2ELi4ENS5_IJNS4_1CILi2EEESB_NSA_ILi1EEEEEEEENS5_IJNSA_ILi64EEENSA_ILi256EEENSA_ILi32EEEEEENS_10bfloat16_tENS5_IJlSC_lEEESJ_SK_NS4_8TiledMMAINS4_8MMA_AtomIJNS4_20SM100_MMA_F16BF16_SSISJ_SJ_fLi64ELi256ELNS4_4UMMA5MajorE0ELSP_0ELNSO_7ScaleInE0ELSQ_0EEEEEENS4_6LayoutINS5_IJSC_SC_SC_EEENS5_IJNSA_ILi0EEESV_SV_EEEEENS5_IJNS4_10UnderscoreESY_SY_EEEEENS4_23SM90_TMA_LOAD_MULTICASTENS4_14ComposedLayoutINS4_7SwizzleILi2ELi4ELi3EEENS4_18smem_ptr_flag_bitsILi16EEENST_INS5_IJNSA_ILi8EEESH_EEENS5_IJSH_SC_EEEEEEEvNS4_8identityES11_S1B_vS1C_EENS_8epilogue10collective18CollectiveEpilogueINS1E_23Sm100TmaWarpSpecializedILi4ELi2ELi32ELb1ELb0EEEJSI_NS5_IJNST_ISF_SC_EES1J_EEESJ_SK_SJ_SK_NS1E_6fusion15FusionCallbacksIS1I_NS1L_17LinearCombinationISJ_fSJ_fLNS_15FloatRoundStyleE2EEESI_S1K_JEEENS4_5SM1004TMEM4LOAD26SM100_TMEM_LOAD_16dp256b8xENS4_13SM90_TMA_LOADENS12_INS13_ILi3ELi4ELi3EEES16_NST_INS5_IJS17_SF_EEENS5_IJSF_SC_EEEEEEENS4_17SM75_U32x4_LDSM_NENS4_14SM90_TMA_STOREES20_NS4_17SM90_U32x4_STSM_NENS4_39AutoVectorizingCopyWithAssumedAlignmentILi128EEEEEEvvEEEEvNT_6ParamsE)
        /*0044*/ 	.word	0x00000000
.L_29:


//--------------------- .nv.compat                --------------------------
	.section	.nv.compat,"",@"SHT_CUDA_COMPAT_INFO"
	.align	4
        /*0000*/ 	.byte	0x02, 0x09, 0x01, 0x00, 0x02, 0x02, 0x02, 0x00, 0x02, 0x05, 0x05, 0x00, 0x03, 0x07, 0x01, 0x01
        /*0010*/ 	.byte	0x02, 0x03, 0x01, 0x00, 0x02, 0x06, 0x01, 0x00, 0x04, 0x0b, 0x08, 0x00, 0x09, 0x00, 0x00, 0x00
        /*0020*/ 	.byte	0x00, 0x00, 0x00, 0x00


//--------------------- .nv.info._ZN7cutlass13device_kernelINS_4gemm6kernel13GemmUniversalIN4cute5tupleIJiiiiEEENS1_10collective13CollectiveMmaINS1_35MainloopSm100TmaUmmaWarpSpecializedILi5ELi2ELi4ENS5_IJNS4_1CILi2EEESB_NSA_ILi1EEEEEEEENS5_IJNSA_ILi64EEENSA_ILi256EEENSA_ILi32EEEEEENS_10bfloat16_tENS5_IJlSC_lEEESJ_SK_NS4_8TiledMMAINS4_8MMA_AtomIJNS4_20SM100_MMA_F16BF16_SSISJ_SJ_fLi64ELi256ELNS4_4UMMA5MajorE0ELSP_0ELNSO_7ScaleInE0ELSQ_0EEEEEENS4_6LayoutINS5_IJSC_SC_SC_EEENS5_IJNSA_ILi0EEESV_SV_EEEEENS5_IJNS4_10UnderscoreESY_SY_EEEEENS4_23SM90_TMA_LOAD_MULTICASTENS4_14ComposedLayoutINS4_7SwizzleILi2ELi4ELi3EEENS4_18smem_ptr_flag_bitsILi16EEENST_INS5_IJNSA_ILi8EEESH_EEENS5_IJSH_SC_EEEEEEEvNS4_8identityES11_S1B_vS1C_EENS_8epilogue10collective18CollectiveEpilogueINS1E_23Sm100TmaWarpSpecializedILi4ELi2ELi32ELb1ELb0EEEJSI_NS5_IJNST_ISF_SC_EES1J_EEESJ_SK_SJ_SK_NS1E_6fusion15FusionCallbacksIS1I_NS1L_17LinearCombinationISJ_fSJ_fLNS_15FloatRoundStyleE2EEESI_S1K_JEEENS4_5SM1004TMEM4LOAD26SM100_TMEM_LOAD_16dp256b8xENS4_13SM90_TMA_LOADENS12_INS13_ILi3ELi4ELi3EEES16_NST_INS5_IJS17_SF_EEENS5_IJSF_SC_EEEEEEENS4_17SM75_U32x4_LDSM_NENS4_14SM90_TMA_STOREES20_NS4_17SM90_U32x4_STSM_NENS4_39AutoVectorizingCopyWithAssumedAlignmentILi128EEEEEEvvEEEEvNT_6ParamsE --------------------------
	.section	.nv.info._ZN7cutlass13device_kernelINS_4gemm6kernel13GemmUniversalIN4cute5tupleIJiiiiEEENS1_10collective13CollectiveMmaINS1_35MainloopSm100TmaUmmaWarpSpecializedILi5ELi2ELi4ENS5_IJNS4_1CILi2EEESB_NSA_ILi1EEEEEEEENS5_IJNSA_ILi64EEENSA_ILi256EEENSA_ILi32EEEEEENS_10bfloat16_tENS5_IJlSC_lEEESJ_SK_NS4_8TiledMMAINS4_8MMA_AtomIJNS4_20SM100_MMA_F16BF16_SSISJ_SJ_fLi64ELi256ELNS4_4UMMA5MajorE0ELSP_0ELNSO_7ScaleInE0ELSQ_0EEEEEENS4_6LayoutINS5_IJSC_SC_SC_EEENS5_IJNSA_ILi0EEESV_SV_EEEEENS5_IJNS4_10UnderscoreESY_SY_EEEEENS4_23SM90_TMA_LOAD_MULTICASTENS4_14ComposedLayoutINS4_7SwizzleILi2ELi4ELi3EEENS4_18smem_ptr_flag_bitsILi16EEENST_INS5_IJNSA_ILi8EEESH_EEENS5_IJSH_SC_EEEEEEEvNS4_8identityES11_S1B_vS1C_EENS_8epilogue10collective18CollectiveEpilogueINS1E_23Sm100TmaWarpSpecializedILi4ELi2ELi32ELb1ELb0EEEJSI_NS5_IJNST_ISF_SC_EES1J_EEESJ_SK_SJ_SK_NS1E_6fusion15FusionCallbacksIS1I_NS1L_17LinearCombinationISJ_fSJ_fLNS_15FloatRoundStyleE2EEESI_S1K_JEEENS4_5SM1004TMEM4LOAD26SM100_TMEM_LOAD_16dp256b8xENS4_13SM90_TMA_LOADENS12_INS13_ILi3ELi4ELi3EEES16_NST_INS5_IJS17_SF_EEENS5_IJSF_SC_EEEEEEENS4_17SM75_U32x4_LDSM_NENS4_14SM90_TMA_STOREES20_NS4_17SM90_U32x4_STSM_NENS4_39AutoVectorizingCopyWithAssumedAlignmentILi128EEEEEEvvEEEEvNT_6ParamsE,"",@"SHT_CUDA_INFO"
	.sectionflags	@""
	.align	4


	//----- nvinfo : EIATTR_CUDA_API_VERSION
	.align		4
        /*0000*/ 	.byte	0x04, 0x37
        /*0002*/ 	.short	(.L_31 - .L_30)
.L_30:
        /*0004*/ 	.word	0x00000082


	//----- nvinfo : EIATTR_KPARAM_INFO
	.align		4
.L_31:
        /*0008*/ 	.byte	0x04, 0x17
        /*000a*/ 	.short	(.L_33 - .L_32)
.L_32:
        /*000c*/ 	.word	0x00000000
        /*0010*/ 	.short	0x0000
        /*0012*/ 	.short	0x0000
        /*0014*/ 	.byte	0x00, 0xf0, 0x01, 0x20


	//----- nvinfo : EIATTR_AT_ENTRY_FRAGMENTS
	.align		4
.L_33:
        /*0018*/ 	.byte	0x04, 0x4f
        /*001a*/ 	.short	(.L_35 - .L_34)


	//   ....[0]....
.L_34:
        /*001c*/ 	.word	0x00000006


	//----- nvinfo : EIATTR_RESERVED_SMEM_USED
	.align		4
.L_35:
        /*0020*/ 	.byte	0x01, 0x41
	.zero		2


	//----- nvinfo : EIATTR_SPARSE_MMA_MASK
	.align		4
        /*0024*/ 	.byte	0x03, 0x50
        /*0026*/ 	.short	0x0000


	//----- nvinfo : EIATTR_TCGEN05_1CTA_USED
	.align		4
        /*0028*/ 	.byte	0x01, 0x51
	.zero		2


	//----- nvinfo : EIATTR_MAXREG_COUNT
	.align		4
        /*002c*/ 	.byte	0x03, 0x1b
        /*002e*/ 	.short	0x00ff


	//----- nvinfo : EIATTR_NUM_BARRIERS
	.align		4
        /*0030*/ 	.byte	0x02, 0x4c
        /*0032*/ 	.byte	0x07
	.zero		1


	//----- nvinfo : EIATTR_EXTERNS
	.align		4
        /*0034*/ 	.byte	0x04, 0x0f
        /*0036*/ 	.short	(.L_37 - .L_36)


	//   ....[0]....
	.align		4
.L_36:
        /*0038*/ 	.word	index@(__assertfail)


	//----- nvinfo : EIATTR_MERCURY_ISA_VERSION
	.align		4
.L_37:
        /*003c*/ 	.byte	0x03, 0x5f
        /*003e*/ 	.short	0x0101


	//----- nvinfo : EIATTR_INT_WARP_WIDE_INSTR_OFFSETS
	.align		4
        /*0040*/ 	.byte	0x04, 0x31
        /*0042*/ 	.short	(.L_39 - .L_38)


	//   ....[0]....
.L_38:
        /*0044*/ 	.word	0x00003ea0


	//   ....[1]....
        /*0048*/ 	.word	0x00003ec0


	//   ....[2]....
        /*004c*/ 	.word	0x00003ef0


	//   ....[3]....
        /*0050*/ 	.word	0x00004a70


	//   ....[4]....
        /*0054*/ 	.word	0x00004ae0


	//   ....[5]....
        /*0058*/ 	.word	0x00004bb0


	//   ....[6]....
        /*005c*/ 	.word	0x00004c30


	//   ....[7]....
        /*0060*/ 	.word	0x00004d20


	//   ....[8]....
        /*0064*/ 	.word	0x00004da0


	//   ....[9]....
        /*0068*/ 	.word	0x00004e80


	//   ....[10]....
        /*006c*/ 	.word	0x00004f30


	//----- nvinfo : EIATTR_COOP_GROUP_MASK_REGIDS
	.align		4
.L_39:
        /*0070*/ 	.byte	0x04, 0x29
        /*0072*/ 	.short	(.L_41 - .L_40)


	//   ....[0]....
.L_40:
        /*0074*/ 	.word	0xffffffff


	//   ....[1]....
        /*0078*/ 	.word	0xffffffff


	//   ....[2]....
        /*007c*/ 	.word	0xffffffff


	//   ....[3]....
        /*0080*/ 	.word	0xffffffff


	//   ....[4]....
        /*0084*/ 	.word	0xffffffff


	//   ....[5]....
        /*0088*/ 	.word	0xffffffff


	//   ....[6]....
        /*008c*/ 	.word	0xffffffff


	//   ....[7]....
        /*0090*/ 	.word	0xffffffff


	//   ....[8]....
        /*0094*/ 	.word	0xffffffff


	//   ....[9]....
        /*0098*/ 	.word	0xffffffff


	//   ....[10]....
        /*009c*/ 	.word	0xffffffff


	//   ....[11]....
        /*00a0*/ 	.word	0xffffffff


	//   ....[12]....
        /*00a4*/ 	.word	0xffffffff


	//   ....[13]....
        /*00a8*/ 	.word	0xffffffff


	//----- nvinfo : EIATTR_COOP_GROUP_INSTR_OFFSETS
	.align		4
.L_41:
        /*00ac*/ 	.byte	0x04, 0x28
        /*00ae*/ 	.short	(.L_43 - .L_42)


	//   ....[0]....
.L_42:
        /*00b0*/ 	.word	0x00000080


	//   ....[1]....
        /*00b4*/ 	.word	0x000004f0


	//   ....[2]....
        /*00b8*/ 	.word	0x000006c0


	//   ....[3]....
        /*00bc*/ 	.word	0x00000860


	//   ....[4]....
        /*00c0*/ 	.word	0x00000960


	//   ....[5]....
        /*00c4*/ 	.word	0x00000ad0


	//   ....[6]....
        /*00c8*/ 	.word	0x00000c70


	//   ....[7]....
        /*00cc*/ 	.word	0x00000e20


	//   ....[8]....
        /*00d0*/ 	.word	0x000021f0


	//   ....[9]....
        /*00d4*/ 	.word	0x00003170


	//   ....[10]....
        /*00d8*/ 	.word	0x00003380


	//   ....[11]....
        /*00dc*/ 	.word	0x000033b0


	//   ....[12]....
        /*00e0*/ 	.word	0x00003d80


	//   ....[13]....
        /*00e4*/ 	.word	0x00003fb0


	//----- nvinfo : EIATTR_VRC_CTA_INIT_COUNT
	.align		4
.L_43:
        /*00e8*/ 	.byte	0x02, 0x4a
        /*00ea*/ 	.byte	0x80
	.zero		1


	//----- nvinfo : EIATTR_SYSCALL_OFFSETS
	.align		4
        /*00ec*/ 	.byte	0x04, 0x46
        /*00ee*/ 	.short	(.L_45 - .L_44)


	//   ....[0]....
.L_44:
        /*00f0*/ 	.word	0x00005bc0


	//   ....[1]....
        /*00f4*/ 	.word	0x00005cb0


	//   ....[2]....
        /*00f8*/ 	.word	0x00006520


	//   ....[3]....
        /*00fc*/ 	.word	0x000071e0


	//   ....[4]....
        /*0100*/ 	.word	0x00007e50


	//   ....[5]....
        /*0104*/ 	.word	0x00008ab0


	//----- nvinfo : EIATTR_MBARRIER_INSTR_OFFSETS
	.align		4
.L_45:
        /*0108*/ 	.byte	0x04, 0x39
        /*010a*/ 	.short	(.L_47 - .L_46)


	//   ....[0]....
.L_46:
        /*010c*/ 	.word	0x00000610
        /*0110*/ 	.word	0x000000ff
        /*0114*/ 	.word	0x00000000
        /*0118*/ 	.short	0x0100
        /*011a*/ 	.byte	0x04
	.zero		1


	//   ....[1]....
        /*011c*/ 	.word	0x00000620
        /*0120*/ 	.word	0x000000ff
        /*0124*/ 	.word	0x00000028
        /*0128*/ 	.short	0x0100
        /*012a*/ 	.byte	0x04
	.zero		1


	//   ....[2]....
        /*012c*/ 	.word	0x00000630
        /*0130*/ 	.word	0x000000ff
        /*0134*/ 	.word	0x00000008
        /*0138*/ 	.short	0x0100
        /*013a*/ 	.byte	0x04
	.zero		1


	//   ....[3]....
        /*013c*/ 	.word	0x00000640
        /*0140*/ 	.word	0x000000ff
        /*0144*/ 	.word	0x00000030
        /*0148*/ 	.short	0x0100
        /*014a*/ 	.byte	0x04
	.zero		1


	//   ....[4]....
        /*014c*/ 	.word	0x00000650
        /*0150*/ 	.word	0x000000ff
        /*0154*/ 	.word	0x00000010
        /*0158*/ 	.short	0x0100
        /*015a*/ 	.byte	0x04
	.zero		1


	//   ....[5]....
        /*015c*/ 	.word	0x00000660
        /*0160*/ 	.word	0x000000ff
        /*0164*/ 	.word	0x00000038
        /*0168*/ 	.short	0x0100
        /*016a*/ 	.byte	0x04
	.zero		1


	//   ....[6]....
        /*016c*/ 	.word	0x00000670
        /*0170*/ 	.word	0x000000ff
        /*0174*/ 	.word	0x00000018
        /*0178*/ 	.short	0x0100
        /*017a*/ 	.byte	0x04
	.zero		1


	//   ....[7]....
        /*017c*/ 	.word	0x00000680
        /*0180*/ 	.word	0x000000ff
        /*0184*/ 	.word	0x00000040
        /*0188*/ 	.short	0x0100
        /*018a*/ 	.byte	0x04
	.zero		1


	//   ....[8]....
        /*018c*/ 	.word	0x00000690
        /*0190*/ 	.word	0x000000ff
        /*0194*/ 	.word	0x00000020
        /*0198*/ 	.short	0x0100
        /*019a*/ 	.byte	0x04
	.zero		1


	//   ....[9]....
        /*019c*/ 	.word	0x000006a0
        /*01a0*/ 	.word	0x000000ff
        /*01a4*/ 	.word	0x00000048
        /*01a8*/ 	.short	0x0100
        /*01aa*/ 	.byte	0x04
	.zero		1


	//   ....[10]....
        /*01ac*/ 	.word	0x000007d0
        /*01b0*/ 	.word	0x000000ff
        /*01b4*/ 	.word	0x00000050
        /*01b8*/ 	.short	0x0100
        /*01ba*/ 	.byte	0x04
	.zero		1


	//   ....[11]....
        /*01bc*/ 	.word	0x000007e0
        /*01c0*/ 	.word	0x000000ff
        /*01c4*/ 	.word	0x00000070
        /*01c8*/ 	.short	0x0100
        /*01ca*/ 	.byte	0x04
	.zero		1


	//   ....[12]....
        /*01cc*/ 	.word	0x000007f0
        /*01d0*/ 	.word	0x000000ff
        /*01d4*/ 	.word	0x00000058
        /*01d8*/ 	.short	0x0100
        /*01da*/ 	.byte	0x04
	.zero		1


	//   ....[13]....
        /*01dc*/ 	.word	0x00000800
        /*01e0*/ 	.word	0x000000ff
        /*01e4*/ 	.word	0x00000078
        /*01e8*/ 	.short	0x0100
        /*01ea*/ 	.byte	0x04
	.zero		1


	//   ....[14]....
        /*01ec*/ 	.word	0x00000810
        /*01f0*/ 	.word	0x000000ff
        /*01f4*/ 	.word	0x00000060
        /*01f8*/ 	.short	0x0100
        /*01fa*/ 	.byte	0x04
	.zero		1


	//   ....[15]....
        /*01fc*/ 	.word	0x00000820
        /*0200*/ 	.word	0x000000ff
        /*0204*/ 	.word	0x00000080
        /*0208*/ 	.short	0x0100
        /*020a*/ 	.byte	0x04
	.zero		1


	//   ....[16]....
        /*020c*/ 	.word	0x00000830
        /*0210*/ 	.word	0x000000ff
        /*0214*/ 	.word	0x00000068
        /*0218*/ 	.short	0x0100
        /*021a*/ 	.byte	0x04
	.zero		1


	//   ....[17]....
        /*021c*/ 	.word	0x00000840
        /*0220*/ 	.word	0x000000ff
        /*0224*/ 	.word	0x00000088
        /*0228*/ 	.short	0x0100
        /*022a*/ 	.byte	0x04
	.zero		1


	//   ....[18]....
        /*022c*/ 	.word	0x00000930
        /*0230*/ 	.word	0x000000ff
        /*0234*/ 	.word	0x00000090
        /*0238*/ 	.short	0x0100
        /*023a*/ 	.byte	0x06
	.zero		1


	//   ....[19]....
        /*023c*/ 	.word	0x00000940
        /*0240*/ 	.word	0x000000ff
        /*0244*/ 	.word	0x00000098
        /*0248*/ 	.short	0x0100
        /*024a*/ 	.byte	0x06
	.zero		1


	//   ....[20]....
        /*024c*/ 	.word	0x00000a80
        /*0250*/ 	.word	0x000000ff
        /*0254*/ 	.word	0x000000a0
        /*0258*/ 	.short	0x0100
        /*025a*/ 	.byte	0x06
	.zero		1


	//   ....[21]....
        /*025c*/ 	.word	0x00000a90
        /*0260*/ 	.word	0x000000ff
        /*0264*/ 	.word	0x000000b0
        /*0268*/ 	.short	0x0100
        /*026a*/ 	.byte	0x06
	.zero		1


	//   ....[22]....
        /*026c*/ 	.word	0x00000aa0
        /*0270*/ 	.word	0x000000ff
        /*0274*/ 	.word	0x000000a8
        /*0278*/ 	.short	0x0100
        /*027a*/ 	.byte	0x06
	.zero		1


	//   ....[23]....
        /*027c*/ 	.word	0x00000ab0
        /*0280*/ 	.word	0x000000ff
        /*0284*/ 	.word	0x000000b8
        /*0288*/ 	.short	0x0100
        /*028a*/ 	.byte	0x06
	.zero		1


	//   ....[24]....
        /*028c*/ 	.word	0x00000be0
        /*0290*/ 	.word	0x000000ff
        /*0294*/ 	.word	0x000000c0
        /*0298*/ 	.short	0x0100
        /*029a*/ 	.byte	0x04
	.zero		1


	//   ....[25]....
        /*029c*/ 	.word	0x00000bf0
        /*02a0*/ 	.word	0x000000ff
        /*02a4*/ 	.word	0x000000e0
        /*02a8*/ 	.short	0x0100
        /*02aa*/ 	.byte	0x04
	.zero		1


	//   ....[26]....
        /*02ac*/ 	.word	0x00000c00
        /*02b0*/ 	.word	0x000000ff
        /*02b4*/ 	.word	0x000000c8
        /*02b8*/ 	.short	0x0100
        /*02ba*/ 	.byte	0x04
	.zero		1


	//   ....[27]....
        /*02bc*/ 	.word	0x00000c10
        /*02c0*/ 	.word	0x000000ff
        /*02c4*/ 	.word	0x000000e8
        /*02c8*/ 	.short	0x0100
        /*02ca*/ 	.byte	0x04
	.zero		1


	//   ....[28]....
        /*02cc*/ 	.word	0x00000c20
        /*02d0*/ 	.word	0x000000ff
        /*02d4*/ 	.word	0x000000d0
        /*02d8*/ 	.short	0x0100
        /*02da*/ 	.byte	0x04
	.zero		1


	//   ....[29]....
        /*02dc*/ 	.word	0x00000c30
        /*02e0*/ 	.word	0x000000ff
        /*02e4*/ 	.word	0x000000f0
        /*02e8*/ 	.short	0x0100
        /*02ea*/ 	.byte	0x04
	.zero		1


	//   ....[30]....
        /*02ec*/ 	.word	0x00000c40
        /*02f0*/ 	.word	0x000000ff
        /*02f4*/ 	.word	0x000000d8
        /*02f8*/ 	.short	0x0100
        /*02fa*/ 	.byte	0x04
	.zero		1


	//   ....[31]....
        /*02fc*/ 	.word	0x00000c50
        /*0300*/ 	.word	0x000000ff
        /*0304*/ 	.word	0x000000f8
        /*0308*/ 	.short	0x0100
        /*030a*/ 	.byte	0x04
	.zero		1


	//   ....[32]....
        /*030c*/ 	.word	0x00000d40
        /*0310*/ 	.word	0x000000ff
        /*0314*/ 	.word	0x00000100
        /*0318*/ 	.short	0x0100
        /*031a*/ 	.byte	0x04
	.zero		1


	//   ....[33]....
        /*031c*/ 	.word	0x00000d50
        /*0320*/ 	.word	0x000000ff
        /*0324*/ 	.word	0x00000110
        /*0328*/ 	.short	0x0100
        /*032a*/ 	.byte	0x04
	.zero		1


	//   ....[34]....
        /*032c*/ 	.word	0x00000d60
        /*0330*/ 	.word	0x000000ff
        /*0334*/ 	.word	0x00000108
        /*0338*/ 	.short	0x0100
        /*033a*/ 	.byte	0x04
	.zero		1


	//   ....[35]....
        /*033c*/ 	.word	0x00000d70
        /*0340*/ 	.word	0x000000ff
        /*0344*/ 	.word	0x00000118
        /*0348*/ 	.short	0x0100
        /*034a*/ 	.byte	0x04
	.zero		1


	//   ....[36]....
        /*034c*/ 	.word	0x00001a60
        /*0350*/ 	.word	0x00000000
        /*0354*/ 	.word	0x00000110
        /*0358*/ 	.short	0x010a
        /*035a*/ 	.byte	0xff
	.zero		1


	//   ....[37]....
        /*035c*/ 	.word	0x00001a80
        /*0360*/ 	.word	0x00000000
        /*0364*/ 	.word	0x00000100
        /*0368*/ 	.short	0x0101
        /*036a*/ 	.byte	0xff
	.zero		1


	//   ....[38]....
        /*036c*/ 	.word	0x00001b40
        /*0370*/ 	.word	0x000000ff
        /*0374*/ 	.word	0x00000028
        /*0378*/ 	.short	0x010a
        /*037a*/ 	.byte	0x04
	.zero		1


	//   ....[39]....
        /*037c*/ 	.word	0x00001bd0
        /*0380*/ 	.word	0x000000ff
        /*0384*/ 	.word	0x00000028
        /*0388*/ 	.short	0x010a
        /*038a*/ 	.byte	0x21
	.zero		1


	//   ....[40]....
        /*038c*/ 	.word	0x00001d60
        /*0390*/ 	.word	0x000000ff
        /*0394*/ 	.word	0x00000028
        /*0398*/ 	.short	0x010a
        /*039a*/ 	.byte	0x05
	.zero		1


	//   ....[41]....
        /*039c*/ 	.word	0x00001eb0
        /*03a0*/ 	.word	0x000000ff
        /*03a4*/ 	.word	0x00000098
        /*03a8*/ 	.short	0x0101
        /*03aa*/ 	.byte	0x15
	.zero		1


	//   ....[42]....
        /*03ac*/ 	.word	0x00001ed0
        /*03b0*/ 	.word	0x000000ff
        /*03b4*/ 	.word	0x00000028
        /*03b8*/ 	.short	0x010a
        /*03ba*/ 	.byte	0x04
	.zero		1


	//   ....[43]....
        /*03bc*/ 	.word	0x00001f50
        /*03c0*/ 	.word	0x000000ff
        /*03c4*/ 	.word	0x00000028
        /*03c8*/ 	.short	0x010a
        /*03ca*/ 	.byte	0x11
	.zero		1


	//   ....[44]....
        /*03cc*/ 	.word	0x000020e0
        /*03d0*/ 	.word	0x000000ff
        /*03d4*/ 	.word	0x00000028
        /*03d8*/ 	.short	0x010a
        /*03da*/ 	.byte	0x05
	.zero		1


	//   ....[45]....
        /*03dc*/ 	.word	0x00002220
        /*03e0*/ 	.word	0x00000003
        /*03e4*/ 	.word	0x000000a0
        /*03e8*/ 	.short	0x010a
        /*03ea*/ 	.byte	0xff
	.zero		1


	//   ....[46]....
        /*03ec*/ 	.word	0x00002370
        /*03f0*/ 	.word	0x00000000
        /*03f4*/ 	.word	0x00000000
        /*03f8*/ 	.short	0x0101
        /*03fa*/ 	.byte	0xff
	.zero		1


	//   ....[47]....
        /*03fc*/ 	.word	0x00002930
        /*0400*/ 	.word	0x000000ff
        /*0404*/ 	.word	0x00000000
        /*0408*/ 	.short	0x010a
        /*040a*/ 	.byte	0x04
	.zero		1


	//   ....[48]....
        /*040c*/ 	.word	0x000029c0
        /*0410*/ 	.word	0x000000ff
        /*0414*/ 	.word	0x00000000
        /*0418*/ 	.short	0x010a
        /*041a*/ 	.byte	0x05
	.zero		1


	//   ....[49]....
        /*041c*/ 	.word	0x00002a50
        /*0420*/ 	.word	0x000000ff
        /*0424*/ 	.word	0x00000000
        /*0428*/ 	.short	0x010a
        /*042a*/ 	.byte	0x05
	.zero		1


	//   ....[50]....
        /*042c*/ 	.word	0x00002ae0
        /*0430*/ 	.word	0x000000ff
        /*0434*/ 	.word	0x00000000
        /*0438*/ 	.short	0x010a
        /*043a*/ 	.byte	0x05
	.zero		1


	//   ....[51]....
        /*043c*/ 	.word	0x00002b80
        /*0440*/ 	.word	0x00000000
        /*0444*/ 	.word	0x00000000
        /*0448*/ 	.short	0x010a
        /*044a*/ 	.byte	0xff
	.zero		1


	//   ....[52]....
        /*044c*/ 	.word	0x00002cc0
        /*0450*/ 	.word	0x00000002
        /*0454*/ 	.word	0x00000100
        /*0458*/ 	.short	0x010a
        /*045a*/ 	.byte	0xff
	.zero		1


	//   ....[53]....
        /*045c*/ 	.word	0x00002d20
        /*0460*/ 	.word	0x00000004
        /*0464*/ 	.word	0x00000000
        /*0468*/ 	.short	0x0101
        /*046a*/ 	.byte	0xff
	.zero		1


	//   ....[54]....
        /*046c*/ 	.word	0x00002d40
        /*0470*/ 	.word	0x000000ff
        /*0474*/ 	.word	0x000000b0
        /*0478*/ 	.short	0x010a
        /*047a*/ 	.byte	0x04
	.zero		1


	//   ....[55]....
        /*047c*/ 	.word	0x00002e60
        /*0480*/ 	.word	0x00000002
        /*0484*/ 	.word	0x000000a0
        /*0488*/ 	.short	0x010a
        /*048a*/ 	.byte	0xff
	.zero		1


	//   ....[56]....
        /*048c*/ 	.word	0x00002f70
        /*0490*/ 	.word	0x00000002
        /*0494*/ 	.word	0x00000000
        /*0498*/ 	.short	0x0101
        /*049a*/ 	.byte	0xff
	.zero		1


	//   ....[57]....
        /*049c*/ 	.word	0x00003000
        /*04a0*/ 	.word	0x000000ff
        /*04a4*/ 	.word	0x000000b0
        /*04a8*/ 	.short	0x0106
        /*04aa*/ 	.byte	0x04
	.zero		1


	//   ....[58]....
        /*04ac*/ 	.word	0x00003020
        /*04b0*/ 	.word	0x000000ff
        /*04b4*/ 	.word	0x000000b0
        /*04b8*/ 	.short	0x010a
        /*04ba*/ 	.byte	0x04
	.zero		1


	//   ....[59]....
        /*04bc*/ 	.word	0x000030b0
        /*04c0*/ 	.word	0x000000ff
        /*04c4*/ 	.word	0x000000b0
        /*04c8*/ 	.short	0x0106
        /*04ca*/ 	.byte	0x07
	.zero		1


	//   ....[60]....
        /*04cc*/ 	.word	0x000030f0
        /*04d0*/ 	.word	0x00000000
        /*04d4*/ 	.word	0x000000b0
        /*04d8*/ 	.short	0x010a
        /*04da*/ 	.byte	0xff
	.zero		1


	//   ....[61]....
        /*04dc*/ 	.word	0x00003610
        /*04e0*/ 	.word	0x00000000
        /*04e4*/ 	.word	0x000000a0
        /*04e8*/ 	.short	0x010a
        /*04ea*/ 	.byte	0xff
	.zero		1


	//   ....[62]....
        /*04ec*/ 	.word	0x00003710
        /*04f0*/ 	.word	0x00000003
        /*04f4*/ 	.word	0x00000000
        /*04f8*/ 	.short	0x0101
        /*04fa*/ 	.byte	0xff
	.zero		1


	//   ....[63]....
        /*04fc*/ 	.word	0x00003720
        /*0500*/ 	.word	0x000000ff
        /*0504*/ 	.word	0x00000000
        /*0508*/ 	.short	0x010a
        /*050a*/ 	.byte	0x04
	.zero		1


	//   ....[64]....
        /*050c*/ 	.word	0x000037a0
        /*0510*/ 	.word	0x000000ff
        /*0514*/ 	.word	0x000000e0
        /*0518*/ 	.short	0x010a
        /*051a*/ 	.byte	0x17
	.zero		1


	//   ....[65]....
        /*051c*/ 	.word	0x00003880
        /*0520*/ 	.word	0x000000ff
        /*0524*/ 	.word	0x00000000
        /*0528*/ 	.short	0x010a
        /*052a*/ 	.byte	0x05
	.zero		1


	//   ....[66]....
        /*052c*/ 	.word	0x000039c0
        /*0530*/ 	.word	0x000000ff
        /*0534*/ 	.word	0x00000000
        /*0538*/ 	.short	0x010a
        /*053a*/ 	.byte	0x04
	.zero		1


	//   ....[67]....
        /*053c*/ 	.word	0x00003bb0
        /*0540*/ 	.word	0x000000ff
        /*0544*/ 	.word	0x00000000
        /*0548*/ 	.short	0x010a
        /*054a*/ 	.byte	0x04
	.zero		1


	//   ....[68]....
        /*054c*/ 	.word	0x00003c40
        /*0550*/ 	.word	0x000000ff
        /*0554*/ 	.word	0x00000000
        /*0558*/ 	.short	0x010a
        /*055a*/ 	.byte	0x05
	.zero		1


	//   ....[69]....
        /*055c*/ 	.word	0x00003cd0
        /*0560*/ 	.word	0x000000ff
        /*0564*/ 	.word	0x00000000
        /*0568*/ 	.short	0x010a
        /*056a*/ 	.byte	0x05
	.zero		1


	//   ....[70]....
        /*056c*/ 	.word	0x00003d60
        /*0570*/ 	.word	0x000000ff
        /*0574*/ 	.word	0x00000000
        /*0578*/ 	.short	0x010a
        /*057a*/ 	.byte	0x04
	.zero		1


	//   ....[71]....
        /*057c*/ 	.word	0x00004270
        /*0580*/ 	.word	0x0000000c
        /*0584*/ 	.word	0x000000a0
        /*0588*/ 	.short	0x010a
        /*058a*/ 	.byte	0xff
	.zero		1


	//   ....[72]....
        /*058c*/ 	.word	0x000043e0
        /*0590*/ 	.word	0x00000000
        /*0594*/ 	.word	0x00000000
        /*0598*/ 	.short	0x0101
        /*059a*/ 	.byte	0xff
	.zero		1


	//   ....[73]....
        /*059c*/ 	.word	0x00004870
        /*05a0*/ 	.word	0x000000ff
        /*05a4*/ 	.word	0x00000098
        /*05a8*/ 	.short	0x010a
        /*05aa*/ 	.byte	0x15
	.zero		1


	//   ....[74]....
        /*05ac*/ 	.word	0x000049f0
        /*05b0*/ 	.word	0x000000ff
        /*05b4*/ 	.word	0x00000070
        /*05b8*/ 	.short	0x010a
        /*05ba*/ 	.byte	0x15
	.zero		1


	//   ....[75]....
        /*05bc*/ 	.word	0x00004b60
        /*05c0*/ 	.word	0x000000ff
        /*05c4*/ 	.word	0x00000050
        /*05c8*/ 	.short	0x010b
        /*05ca*/ 	.byte	0x15
	.zero		1


	//   ....[76]....
        /*05cc*/ 	.word	0x00004b70
        /*05d0*/ 	.word	0x000000ff
        /*05d4*/ 	.word	0x00000000
        /*05d8*/ 	.short	0x0101
        /*05da*/ 	.byte	0x28
	.zero		1


	//   ....[77]....
        /*05dc*/ 	.word	0x00004b80
        /*05e0*/ 	.word	0x000000ff
        /*05e4*/ 	.word	0x00000078
        /*05e8*/ 	.short	0x010a
        /*05ea*/ 	.byte	0x15
	.zero		1


	//   ....[78]....
        /*05ec*/ 	.word	0x00004cd0
        /*05f0*/ 	.word	0x000000ff
        /*05f4*/ 	.word	0x00000058
        /*05f8*/ 	.short	0x010b
        /*05fa*/ 	.byte	0x15
	.zero		1


	//   ....[79]....
        /*05fc*/ 	.word	0x00004ce0
        /*0600*/ 	.word	0x000000ff
        /*0604*/ 	.word	0x00000000
        /*0608*/ 	.short	0x0101
        /*060a*/ 	.byte	0x27
	.zero		1


	//   ....[80]....
        /*060c*/ 	.word	0x00004cf0
        /*0610*/ 	.word	0x000000ff
        /*0614*/ 	.word	0x00000080
        /*0618*/ 	.short	0x010a
        /*061a*/ 	.byte	0x15
	.zero		1


	//   ....[81]....
        /*061c*/ 	.word	0x00004e30
        /*0620*/ 	.word	0x000000ff
        /*0624*/ 	.word	0x00000060
        /*0628*/ 	.short	0x010b
        /*062a*/ 	.byte	0x15
	.zero		1


	//   ....[82]....
        /*062c*/ 	.word	0x00004e40
        /*0630*/ 	.word	0x000000ff
        /*0634*/ 	.word	0x00000000
        /*0638*/ 	.short	0x0101
        /*063a*/ 	.byte	0x26
	.zero		1


	//   ....[83]....
        /*063c*/ 	.word	0x00004e50
        /*0640*/ 	.word	0x000000ff
        /*0644*/ 	.word	0x00000088
        /*0648*/ 	.short	0x010a
        /*064a*/ 	.byte	0x15
	.zero		1


	//   ....[84]....
        /*064c*/ 	.word	0x00005050
        /*0650*/ 	.word	0x000000ff
        /*0654*/ 	.word	0x00000068
        /*0658*/ 	.short	0x010b
        /*065a*/ 	.byte	0x15
	.zero		1


	//   ....[85]....
        /*065c*/ 	.word	0x00005060
        /*0660*/ 	.word	0x000000ff
        /*0664*/ 	.word	0x00000000
        /*0668*/ 	.short	0x0101
        /*066a*/ 	.byte	0x25
	.zero		1


	//   ....[86]....
        /*066c*/ 	.word	0x00005090
        /*0670*/ 	.word	0x000000ff
        /*0674*/ 	.word	0x00000070
        /*0678*/ 	.short	0x010a
        /*067a*/ 	.byte	0x15
	.zero		1


	//   ....[87]....
        /*067c*/ 	.word	0x000050b0
        /*0680*/ 	.word	0x000000ff
        /*0684*/ 	.word	0x00000078
        /*0688*/ 	.short	0x010a
        /*068a*/ 	.byte	0x15
	.zero		1


	//   ....[88]....
        /*068c*/ 	.word	0x000050d0
        /*0690*/ 	.word	0x000000ff
        /*0694*/ 	.word	0x00000080
        /*0698*/ 	.short	0x010a
        /*069a*/ 	.byte	0x15
	.zero		1


	//   ....[89]....
        /*069c*/ 	.word	0x00005110
        /*06a0*/ 	.word	0x00000000
        /*06a4*/ 	.word	0x00000088
        /*06a8*/ 	.short	0x010a
        /*06aa*/ 	.byte	0xff
	.zero		1


	//   ....[90]....
        /*06ac*/ 	.word	0x00005450
        /*06b0*/ 	.word	0x00000003
        /*06b4*/ 	.word	0x000000a0
        /*06b8*/ 	.short	0x010a
        /*06ba*/ 	.byte	0xff
	.zero		1


	//   ....[91]....
        /*06bc*/ 	.word	0x000055d0
        /*06c0*/ 	.word	0x00000000
        /*06c4*/ 	.word	0x00000000
        /*06c8*/ 	.short	0x0101
        /*06ca*/ 	.byte	0xff
	.zero		1


	//   ....[92]....
        /*06cc*/ 	.word	0x00006170
        /*06d0*/ 	.word	0x000000ff
        /*06d4*/ 	.word	0x00000050
        /*06d8*/ 	.short	0x010a
        /*06da*/ 	.byte	0x2c
	.zero		1


	//   ....[93]....
        /*06dc*/ 	.word	0x000061e0
        /*06e0*/ 	.word	0x00000062
        /*06e4*/ 	.word	0x000000c0
        /*06e8*/ 	.short	0x010a
        /*06ea*/ 	.byte	0xff
	.zero		1


	//   ....[94]....
        /*06ec*/ 	.word	0x00006300
        /*06f0*/ 	.word	0x000000ff
        /*06f4*/ 	.word	0x00000050
        /*06f8*/ 	.short	0x010a
        /*06fa*/ 	.byte	0x2c
	.zero		1


	//   ....[95]....
        /*06fc*/ 	.word	0x00006400
        /*0700*/ 	.word	0x00000062
        /*0704*/ 	.word	0x000000c0
        /*0708*/ 	.short	0x010a
        /*070a*/ 	.byte	0xff
	.zero		1


	//   ....[96]....
        /*070c*/ 	.word	0x00006f00
        /*0710*/ 	.word	0x00000000
        /*0714*/ 	.word	0x00000000
        /*0718*/ 	.short	0x0101
        /*071a*/ 	.byte	0xff
	.zero		1


	//   ....[97]....
        /*071c*/ 	.word	0x00006f10
        /*0720*/ 	.word	0x00000003
        /*0724*/ 	.word	0x00000050
        /*0728*/ 	.short	0x010a
        /*072a*/ 	.byte	0xff
	.zero		1


	//   ....[98]....
        /*072c*/ 	.word	0x00006fe0
        /*0730*/ 	.word	0x00000003
        /*0734*/ 	.word	0x00000050
        /*0738*/ 	.short	0x010a
        /*073a*/ 	.byte	0xff
	.zero		1


	//   ....[99]....
        /*073c*/ 	.word	0x00007b70
        /*0740*/ 	.word	0x00000066
        /*0744*/ 	.word	0x00000000
        /*0748*/ 	.short	0x0101
        /*074a*/ 	.byte	0xff
	.zero		1


	//   ....[100]....
        /*074c*/ 	.word	0x00007b90
        /*0750*/ 	.word	0x0000003f
        /*0754*/ 	.word	0x00000050
        /*0758*/ 	.short	0x010a
        /*075a*/ 	.byte	0xff
	.zero		1


	//   ....[101]....
        /*075c*/ 	.word	0x00007c50
        /*0760*/ 	.word	0x0000003f
        /*0764*/ 	.word	0x00000050
        /*0768*/ 	.short	0x010a
        /*076a*/ 	.byte	0xff
	.zero		1


	//   ....[102]....
        /*076c*/ 	.word	0x000087d0
        /*0770*/ 	.word	0x00000066
        /*0774*/ 	.word	0x00000000
        /*0778*/ 	.short	0x0101
        /*077a*/ 	.byte	0xff
	.zero		1


	//   ....[103]....
        /*077c*/ 	.word	0x000087f0
        /*0780*/ 	.word	0x0000006c
        /*0784*/ 	.word	0x00000050
        /*0788*/ 	.short	0x010a
        /*078a*/ 	.byte	0xff
	.zero		1


	//   ....[104]....
        /*078c*/ 	.word	0x000088b0
        /*0790*/ 	.word	0x0000006c
        /*0794*/ 	.word	0x00000050
        /*0798*/ 	.short	0x010a
        /*079a*/ 	.byte	0xff
	.zero		1


	//   ....[105]....
        /*079c*/ 	.word	0x00008cf0
        /*07a0*/ 	.word	0x000000ff
        /*07a4*/ 	.word	0x00000000
        /*07a8*/ 	.short	0x0101
        /*07aa*/ 	.byte	0x04
	.zero		1


	//   ....[106]....
        /*07ac*/ 	.word	0x000094a0
        /*07b0*/ 	.word	0x00000002
        /*07b4*/ 	.word	0x00000000
        /*07b8*/ 	.short	0x0101
        /*07ba*/ 	.byte	0xff
	.zero		1


	//   ....[107]....
        /*07bc*/ 	.word	0x00009750
        /*07c0*/ 	.word	0x000000ff
        /*07c4*/ 	.word	0x00000000
        /*07c8*/ 	.short	0x0101
        /*07ca*/ 	.byte	0x04
	.zero		1


	//   ....[108]....
        /*07cc*/ 	.word	0x00009770
        /*07d0*/ 	.word	0x00000000
        /*07d4*/ 	.word	0x00000110
        /*07d8*/ 	.short	0x010a
        /*07da*/ 	.byte	0xff
	.zero		1


	//   ....[109]....
        /*07dc*/ 	.word	0x000097d0
        /*07e0*/ 	.word	0x00000000
        /*07e4*/ 	.word	0x00000028
        /*07e8*/ 	.short	0x010a
        /*07ea*/ 	.byte	0xff
	.zero		1


	//   ....[110]....
        /*07ec*/ 	.word	0x00009830
        /*07f0*/ 	.word	0x00000000
        /*07f4*/ 	.word	0x00000028
        /*07f8*/ 	.short	0x010a
        /*07fa*/ 	.byte	0xff
	.zero		1


	//   ....[111]....
        /*07fc*/ 	.word	0x00009880
        /*0800*/ 	.word	0x00000003
        /*0804*/ 	.word	0x000000a0
        /*0808*/ 	.short	0x010a
        /*080a*/ 	.byte	0xff
	.zero		1


	//   ....[112]....
        /*080c*/ 	.word	0x000098e0
        /*0810*/ 	.word	0x00000000
        /*0814*/ 	.word	0x00000000
        /*0818*/ 	.short	0x010a
        /*081a*/ 	.byte	0xff
	.zero		1


	//   ....[113]....
        /*081c*/ 	.word	0x00009940
        /*0820*/ 	.word	0x00000000
        /*0824*/ 	.word	0x00000000
        /*0828*/ 	.short	0x010a
        /*082a*/ 	.byte	0xff
	.zero		1


	//   ....[114]....
        /*082c*/ 	.word	0x000099a0
        /*0830*/ 	.word	0x00000000
        /*0834*/ 	.word	0x00000000
        /*0838*/ 	.short	0x010a
        /*083a*/ 	.byte	0xff
	.zero		1


	//   ....[115]....
        /*083c*/ 	.word	0x00009a00
        /*0840*/ 	.word	0x00000000
        /*0844*/ 	.word	0x00000000
        /*0848*/ 	.short	0x010a
        /*084a*/ 	.byte	0xff
	.zero		1


	//   ....[116]....
        /*084c*/ 	.word	0x00009a50
        /*0850*/ 	.word	0x00000002
        /*0854*/ 	.word	0x00000100
        /*0858*/ 	.short	0x010a
        /*085a*/ 	.byte	0xff
	.zero		1


	//   ....[117]....
        /*085c*/ 	.word	0x00009ab0
        /*0860*/ 	.word	0x00000002
        /*0864*/ 	.word	0x000000b0
        /*0868*/ 	.short	0x010a
        /*086a*/ 	.byte	0xff
	.zero		1


	//   ....[118]....
        /*086c*/ 	.word	0x00009b00
        /*0870*/ 	.word	0x00000002
        /*0874*/ 	.word	0x000000a0
        /*0878*/ 	.short	0x010a
        /*087a*/ 	.byte	0xff
	.zero		1


	//   ....[119]....
        /*087c*/ 	.word	0x00009b60
        /*0880*/ 	.word	0x00000000
        /*0884*/ 	.word	0x000000b0
        /*0888*/ 	.short	0x010a
        /*088a*/ 	.byte	0xff
	.zero		1


	//   ....[120]....
        /*088c*/ 	.word	0x00009bb0
        /*0890*/ 	.word	0x00000000
        /*0894*/ 	.word	0x000000a0
        /*0898*/ 	.short	0x010a
        /*089a*/ 	.byte	0xff
	.zero		1


	//   ....[121]....
        /*089c*/ 	.word	0x00009c10
        /*08a0*/ 	.word	0x00000003
        /*08a4*/ 	.word	0x000000e0
        /*08a8*/ 	.short	0x010a
        /*08aa*/ 	.byte	0xff
	.zero		1


	//   ....[122]....
        /*08ac*/ 	.word	0x00009c70
        /*08b0*/ 	.word	0x00000000
        /*08b4*/ 	.word	0x00000000
        /*08b8*/ 	.short	0x010a
        /*08ba*/ 	.byte	0xff
	.zero		1


	//   ....[123]....
        /*08bc*/ 	.word	0x00009cd0
        /*08c0*/ 	.word	0x00000000
        /*08c4*/ 	.word	0x00000000
        /*08c8*/ 	.short	0x010a
        /*08ca*/ 	.byte	0xff
	.zero		1


	//   ....[124]....
        /*08cc*/ 	.word	0x00009d30
        /*08d0*/ 	.word	0x00000000
        /*08d4*/ 	.word	0x00000000
        /*08d8*/ 	.short	0x010a
        /*08da*/ 	.byte	0xff
	.zero		1


	//   ....[125]....
        /*08dc*/ 	.word	0x00009d90
        /*08e0*/ 	.word	0x00000000
        /*08e4*/ 	.word	0x00000000
        /*08e8*/ 	.short	0x010a
        /*08ea*/ 	.byte	0xff
	.zero		1


	//   ....[126]....
        /*08ec*/ 	.word	0x00009df0
        /*08f0*/ 	.word	0x00000000
        /*08f4*/ 	.word	0x00000000
        /*08f8*/ 	.short	0x010a
        /*08fa*/ 	.byte	0xff
	.zero		1


	//   ....[127]....
        /*08fc*/ 	.word	0x00009e40
        /*0900*/ 	.word	0x0000000c
        /*0904*/ 	.word	0x000000a0
        /*0908*/ 	.short	0x010a
        /*090a*/ 	.byte	0xff
	.zero		1


	//   ....[128]....
        /*090c*/ 	.word	0x00009ea0
        /*0910*/ 	.word	0x00000000
        /*0914*/ 	.word	0x00000098
        /*0918*/ 	.short	0x010a
        /*091a*/ 	.byte	0xff
	.zero		1


	//   ....[129]....
        /*091c*/ 	.word	0x00009f00
        /*0920*/ 	.word	0x00000000
        /*0924*/ 	.word	0x00000070
        /*0928*/ 	.short	0x010a
        /*092a*/ 	.byte	0xff
	.zero		1


	//   ....[130]....
        /*092c*/ 	.word	0x00009f60
        /*0930*/ 	.word	0x00000000
        /*0934*/ 	.word	0x00000078
        /*0938*/ 	.short	0x010a
        /*093a*/ 	.byte	0xff
	.zero		1


	//   ....[131]....
        /*093c*/ 	.word	0x00009fc0
        /*0940*/ 	.word	0x00000000
        /*0944*/ 	.word	0x00000080
        /*0948*/ 	.short	0x010a
        /*094a*/ 	.byte	0xff
	.zero		1


	//   ....[132]....
        /*094c*/ 	.word	0x0000a020
        /*0950*/ 	.word	0x00000000
        /*0954*/ 	.word	0x00000088
        /*0958*/ 	.short	0x010a
        /*095a*/ 	.byte	0xff
	.zero		1


	//   ....[133]....
        /*095c*/ 	.word	0x0000a080
        /*0960*/ 	.word	0x00000000
        /*0964*/ 	.word	0x00000070
        /*0968*/ 	.short	0x010a
        /*096a*/ 	.byte	0xff
	.zero		1


	//   ....[134]....
        /*096c*/ 	.word	0x0000a0e0
        /*0970*/ 	.word	0x00000000
        /*0974*/ 	.word	0x00000078
        /*0978*/ 	.short	0x010a
        /*097a*/ 	.byte	0xff
	.zero		1


	//   ....[135]....
        /*097c*/ 	.word	0x0000a140
        /*0980*/ 	.word	0x00000000
        /*0984*/ 	.word	0x00000080
        /*0988*/ 	.short	0x010a
        /*098a*/ 	.byte	0xff
	.zero		1


	//   ....[136]....
        /*098c*/ 	.word	0x0000a190
        /*0990*/ 	.word	0x00000003
        /*0994*/ 	.word	0x000000a0
        /*0998*/ 	.short	0x010a
        /*099a*/ 	.byte	0xff
	.zero		1


	//   ....[137]....
        /*099c*/ 	.word	0x0000a1f0
        /*09a0*/ 	.word	0x00000000
        /*09a4*/ 	.word	0x00000050
        /*09a8*/ 	.short	0x010a
        /*09aa*/ 	.byte	0xff
	.zero		1


	//   ....[138]....
        /*09ac*/ 	.word	0x0000a240
        /*09b0*/ 	.word	0x00000062
        /*09b4*/ 	.word	0x000000c0
        /*09b8*/ 	.short	0x010a
        /*09ba*/ 	.byte	0xff
	.zero		1


	//   ....[139]....
        /*09bc*/ 	.word	0x0000a290
        /*09c0*/ 	.word	0x00000003
        /*09c4*/ 	.word	0x00000050
        /*09c8*/ 	.short	0x010a
        /*09ca*/ 	.byte	0xff
	.zero		1


	//   ....[140]....
        /*09cc*/ 	.word	0x0000a2e0
        /*09d0*/ 	.word	0x0000003f
        /*09d4*/ 	.word	0x00000050
        /*09d8*/ 	.short	0x010a
        /*09da*/ 	.byte	0xff
	.zero		1


	//   ....[141]....
        /*09dc*/ 	.word	0x0000a330
        /*09e0*/ 	.word	0x0000006c
        /*09e4*/ 	.word	0x00000050
        /*09e8*/ 	.short	0x010a
        /*09ea*/ 	.byte	0xff
	.zero		1


	//----- nvinfo : EIATTR_NUM_MBARRIERS
	.align		4
.L_47:
        /*09ec*/ 	.byte	0x03, 0x38
        /*09ee*/ 	.short	0x0024


	//----- nvinfo : EIATTR_EXIT_INSTR_OFFSETS
	.align		4
        /*09f0*/ 	.byte	0x04, 0x1c
        /*09f2*/ 	.short	(.L_49 - .L_48)


	//   ....[0]....
.L_48:
        /*09f4*/ 	.word	0x00002bb0


	//   ....[1]....
        /*09f8*/ 	.word	0x000030c0


	//   ....[2]....
        /*09fc*/ 	.word	0x00003120


	//   ....[3]....
        /*0a00*/ 	.word	0x00003fc0


	//   ....[4]....
        /*0a04*/ 	.word	0x00005140


	//   ....[5]....
        /*0a08*/ 	.word	0x00005180


	//   ....[6]....
        /*0a0c*/ 	.word	0x00009630


	//   ....[7]....
        /*0a10*/ 	.word	0x000096b0


	//   ....[8]....
        /*0a14*/ 	.word	0x000096e0


	//   ....[9]....
        /*0a18*/ 	.word	0x00009760


	//----- nvinfo : EIATTR_MAX_THREADS
	.align		4
.L_49:
        /*0a1c*/ 	.byte	0x04, 0x05
        /*0a1e*/ 	.short	(.L_51 - .L_50)
.L_50:
        /*0a20*/ 	.word	0x00000100
        /*0a24*/ 	.word	0x00000001
        /*0a28*/ 	.word	0x00000001


	//----- nvinfo : EIATTR_CRS_STACK_SIZE
	.align		4
.L_51:
        /*0a2c*/ 	.byte	0x04, 0x1e
        /*0a2e*/ 	.short	(.L_53 - .L_52)
.L_52:
        /*0a30*/ 	.word	0x00000000


	//----- nvinfo : EIATTR_CBANK_PARAM_SIZE
	.align		4
.L_53:
        /*0a34*/ 	.byte	0x03, 0x19
        /*0a36*/ 	.short	0x0800


	//----- nvinfo : EIATTR_PARAM_CBANK
	.align		4
        /*0a38*/ 	.byte	0x04, 0x0a
        /*0a3a*/ 	.short	(.L_55 - .L_54)
	.align		4
.L_54:
        /*0a3c*/ 	.word	index@(.nv.constant0._ZN7cutlass13device_kernelINS_4gemm6kernel13GemmUniversalIN4cute5tupleIJiiiiEEENS1_10collective13CollectiveMmaINS1_35MainloopSm100TmaUmmaWarpSpecializedILi5ELi2ELi4ENS5_IJNS4_1CILi2EEESB_NSA_ILi1EEEEEEEENS5_IJNSA_ILi64EEENSA_ILi256EEENSA_ILi32EEEEEENS_10bfloat16_tENS5_IJlSC_lEEESJ_SK_NS4_8TiledMMAINS4_8MMA_AtomIJNS4_20SM100_MMA_F16BF16_SSISJ_SJ_fLi64ELi256ELNS4_4UMMA5MajorE0ELSP_0ELNSO_7ScaleInE0ELSQ_0EEEEEENS4_6LayoutINS5_IJSC_SC_SC_EEENS5_IJNSA_ILi0EEESV_SV_EEEEENS5_IJNS4_10UnderscoreESY_SY_EEEEENS4_23SM90_TMA_LOAD_MULTICASTENS4_14ComposedLayoutINS4_7SwizzleILi2ELi4ELi3EEENS4_18smem_ptr_flag_bitsILi16EEENST_INS5_IJNSA_ILi8EEESH_EEENS5_IJSH_SC_EEEEEEEvNS4_8identityES11_S1B_vS1C_EENS_8epilogue10collective18CollectiveEpilogueINS1E_23Sm100TmaWarpSpecializedILi4ELi2ELi32ELb1ELb0EEEJSI_NS5_IJNST_ISF_SC_EES1J_EEESJ_SK_SJ_SK_NS1E_6fusion15FusionCallbacksIS1I_NS1L_17LinearCombinationISJ_fSJ_fLNS_15FloatRoundStyleE2EEESI_S1K_JEEENS4_5SM1004TMEM4LOAD26SM100_TMEM_LOAD_16dp256b8xENS4_13SM90_TMA_LOADENS12_INS13_ILi3ELi4ELi3EEES16_NST_INS5_IJS17_SF_EEENS5_IJSF_SC_EEEEEEENS4_17SM75_U32x4_LDSM_NENS4_14SM90_TMA_STOREES20_NS4_17SM90_U32x4_STSM_NENS4_39AutoVectorizingCopyWithAssumedAlignmentILi128EEEEEEvvEEEEvNT_6ParamsE)
        /*0a40*/ 	.short	0x0380
        /*0a42*/ 	.short	0x0800


	//----- nvinfo : EIATTR_SW_WAR
	.align		4
.L_55:
        /*0a44*/ 	.byte	0x04, 0x36
        /*0a46*/ 	.short	(.L_57 - .L_56)
.L_56:
        /*0a48*/ 	.word	0x00000008
.L_57:


//--------------------- .nv.callgraph             --------------------------
	.section	.nv.callgraph,"",@"SHT_CUDA_CALLGRAPH"
	.align	4
	.sectionentsize	8
	.align		4
        /*0000*/ 	.word	0x00000000
	.align		4
        /*0004*/ 	.word	0xffffffff
	.align		4
        /*0008*/ 	.word	index@(_ZN7cutlass13device_kernelINS_4gemm6kernel13GemmUniversalIN4cute5tupleIJiiiiEEENS1_10collective13CollectiveMmaINS1_35MainloopSm100TmaUmmaWarpSpecializedILi5ELi2ELi4ENS5_IJNS4_1CILi2EEESB_NSA_ILi1EEEEEEEENS5_IJNSA_ILi64EEENSA_ILi256EEENSA_ILi32EEEEEENS_10bfloat16_tENS5_IJlSC_lEEESJ_SK_NS4_8TiledMMAINS4_8MMA_AtomIJNS4_20SM100_MMA_F16BF16_SSISJ_SJ_fLi64ELi256ELNS4_4UMMA5MajorE0ELSP_0ELNSO_7ScaleInE0ELSQ_0EEEEEENS4_6LayoutINS5_IJSC_SC_SC_EEENS5_IJNSA_ILi0EEESV_SV_EEEEENS5_IJNS4_10UnderscoreESY_SY_EEEEENS4_23SM90_TMA_LOAD_MULTICASTENS4_14ComposedLayoutINS4_7SwizzleILi2ELi4ELi3EEENS4_18smem_ptr_flag_bitsILi16EEENST_INS5_IJNSA_ILi8EEESH_EEENS5_IJSH_SC_EEEEEEEvNS4_8identityES11_S1B_vS1C_EENS_8epilogue10collective18CollectiveEpilogueINS1E_23Sm100TmaWarpSpecializedILi4ELi2ELi32ELb1ELb0EEEJSI_NS5_IJNST_ISF_SC_EES1J_EEESJ_SK_SJ_SK_NS1E_6fusion15FusionCallbacksIS1I_NS1L_17LinearCombinationISJ_fSJ_fLNS_15FloatRoundStyleE2EEESI_S1K_JEEENS4_5SM1004TMEM4LOAD26SM100_TMEM_LOAD_16dp256b8xENS4_13SM90_TMA_LOADENS12_INS13_ILi3ELi4ELi3EEES16_NST_INS5_IJS17_SF_EEENS5_IJSF_SC_EEEEEEENS4_17SM75_U32x4_LDSM_NENS4_14SM90_TMA_STOREES20_NS4_17SM90_U32x4_STSM_NENS4_39AutoVectorizingCopyWithAssumedAlignmentILi128EEEEEEvvEEEEvNT_6ParamsE)
	.align		4
        /*000c*/ 	.word	index@(__assertfail)
	.align		4
        /*0010*/ 	.word	0x00000000
	.align		4
        /*0014*/ 	.word	0xfffffffe
	.align		4
        /*0018*/ 	.word	0x00000000
	.align		4
        /*001c*/ 	.word	0xfffffffd
	.align		4
        /*0020*/ 	.word	0x00000000
	.align		4
        /*0024*/ 	.word	0xfffffffc


//--------------------- .nv.constant4             --------------------------
	.section	.nv.constant4,"a",@progbits
	.align	8
	.align		8
.nv.constant4:
        /*0000*/ 	.dword	__assertfail
	.align		8
        /*0008*/ 	.dword	__unnamed_1
	.align		8
        /*0010*/ 	.dword	__unnamed_2
	.align		8
        /*0018*/ 	.dword	_ZN39_INTERNAL_3ce91709_4_k_cu_63432a00_97184cuda3std3__45__cpo5beginE
	.align		8
        /*0020*/ 	.dword	_ZN39_INTERNAL_3ce91709_4_k_cu_63432a00_97184cuda3std3__45__cpo3endE
	.align		8
        /*0028*/ 	.dword	_ZN39_INTERNAL_3ce91709_4_k_cu_63432a00_97184cuda3std3__45__cpo6cbeginE
	.align		8
        /*0030*/ 	.dword	_ZN39_INTERNAL_3ce91709_4_k_cu_63432a00_97184cuda3std3__45__cpo4cendE
	.align		8
        /*0038*/ 	.dword	_ZN39_INTERNAL_3ce91709_4_k_cu_63432a00_97184cuda3std3__441_GLOBAL__N__3ce91709_4_k_cu_63432a00_97186ignoreE
	.align		8
        /*0040*/ 	.dword	_ZN39_INTERNAL_3ce91709_4_k_cu_63432a00_97184cuda3std3__419piecewise_constructE
	.align		8
        /*0048*/ 	.dword	_ZN39_INTERNAL_3ce91709_4_k_cu_63432a00_97184cuda3std3__48in_placeE
	.align		8
        /*0050*/ 	.dword	_ZN39_INTERNAL_3ce91709_4_k_cu_63432a00_97184cuda3std6ranges3__45__cpo4swapE
	.align		8
        /*0058*/ 	.dword	_ZN39_INTERNAL_3ce91709_4_k_cu_63432a00_97184cuda3std6ranges3__45__cpo9iter_moveE
	.align		8
        /*0060*/ 	.dword	_ZN39_INTERNAL_3ce91709_4_k_cu_63432a00_97184cute7productE
	.align		8
        /*0068*/ 	.dword	_ZN39_INTERNAL_3ce91709_4_k_cu_63432a00_97184cute1_E
	.align		8
        /*0070*/ 	.dword	$str$25
	.align		8
        /*0078*/ 	.dword	$str$26
	.align		8
        /*0080*/ 	.dword	$str$27
	.align		8
        /*0088*/ 	.dword	$str$28


//--------------------- .text._ZN7cutlass13device_kernelINS_4gemm6kernel13GemmUniversalIN4cute5tupleIJiiiiEEENS1_10collective13CollectiveMmaINS1_35MainloopSm100TmaUmmaWarpSpecializedILi5ELi2ELi4ENS5_IJNS4_1CILi2EEESB_NSA_ILi1EEEEEEEENS5_IJNSA_ILi64EEENSA_ILi256EEENSA_ILi32EEEEEENS_10bfloat16_tENS5_IJlSC_lEEESJ_SK_NS4_8TiledMMAINS4_8MMA_AtomIJNS4_20SM100_MMA_F16BF16_SSISJ_SJ_fLi64ELi256ELNS4_4UMMA5MajorE0ELSP_0ELNSO_7ScaleInE0ELSQ_0EEEEEENS4_6LayoutINS5_IJSC_SC_SC_EEENS5_IJNSA_ILi0EEESV_SV_EEEEENS5_IJNS4_10UnderscoreESY_SY_EEEEENS4_23SM90_TMA_LOAD_MULTICASTENS4_14ComposedLayoutINS4_7SwizzleILi2ELi4ELi3EEENS4_18smem_ptr_flag_bitsILi16EEENST_INS5_IJNSA_ILi8EEESH_EEENS5_IJSH_SC_EEEEEEEvNS4_8identityES11_S1B_vS1C_EENS_8epilogue10collective18CollectiveEpilogueINS1E_23Sm100TmaWarpSpecializedILi4ELi2ELi32ELb1ELb0EEEJSI_NS5_IJNST_ISF_SC_EES1J_EEESJ_SK_SJ_SK_NS1E_6fusion15FusionCallbacksIS1I_NS1L_17LinearCombinationISJ_fSJ_fLNS_15FloatRoundStyleE2EEESI_S1K_JEEENS4_5SM1004TMEM4LOAD26SM100_TMEM_LOAD_16dp256b8xENS4_13SM90_TMA_LOADENS12_INS13_ILi3ELi4ELi3EEES16_NST_INS5_IJS17_SF_EEENS5_IJSF_SC_EEEEEEENS4_17SM75_U32x4_LDSM_NENS4_14SM90_TMA_STOREES20_NS4_17SM90_U32x4_STSM_NENS4_39AutoVectorizingCopyWithAssumedAlignmentILi128EEEEEEvvEEEEvNT_6ParamsE --------------------------
	.section	.text._ZN7cutlass13device_kernelINS_4gemm6kernel13GemmUniversalIN4cute5tupleIJiiiiEEENS1_10collective13CollectiveMmaINS1_35MainloopSm100TmaUmmaWarpSpecializedILi5ELi2ELi4ENS5_IJNS4_1CILi2EEESB_NSA_ILi1EEEEEEEENS5_IJNSA_ILi64EEENSA_ILi256EEENSA_ILi32EEEEEENS_10bfloat16_tENS5_IJlSC_lEEESJ_SK_NS4_8TiledMMAINS4_8MMA_AtomIJNS4_20SM100_MMA_F16BF16_SSISJ_SJ_fLi64ELi256ELNS4_4UMMA5MajorE0ELSP_0ELNSO_7ScaleInE0ELSQ_0EEEEEENS4_6LayoutINS5_IJSC_SC_SC_EEENS5_IJNSA_ILi0EEESV_SV_EEEEENS5_IJNS4_10UnderscoreESY_SY_EEEEENS4_23SM90_TMA_LOAD_MULTICASTENS4_14ComposedLayoutINS4_7SwizzleILi2ELi4ELi3EEENS4_18smem_ptr_flag_bitsILi16EEENST_INS5_IJNSA_ILi8EEESH_EEENS5_IJSH_SC_EEEEEEEvNS4_8identityES11_S1B_vS1C_EENS_8epilogue10collective18CollectiveEpilogueINS1E_23Sm100TmaWarpSpecializedILi4ELi2ELi32ELb1ELb0EEEJSI_NS5_IJNST_ISF_SC_EES1J_EEESJ_SK_SJ_SK_NS1E_6fusion15FusionCallbacksIS1I_NS1L_17LinearCombinationISJ_fSJ_fLNS_15FloatRoundStyleE2EEESI_S1K_JEEENS4_5SM1004TMEM4LOAD26SM100_TMEM_LOAD_16dp256b8xENS4_13SM90_TMA_LOADENS12_INS13_ILi3ELi4ELi3EEES16_NST_INS5_IJS17_SF_EEENS5_IJSF_SC_EEEEEEENS4_17SM75_U32x4_LDSM_NENS4_14SM90_TMA_STOREES20_NS4_17SM90_U32x4_STSM_NENS4_39AutoVectorizingCopyWithAssumedAlignmentILi128EEEEEEvvEEEEvNT_6ParamsE,"ax",@progbits
	.align	128
.text._ZN7cutlass13device_kernelINS_4gemm6kernel13GemmUniversalIN4cute5tupleIJiiiiEEENS1_10collective13CollectiveMmaINS1_35MainloopSm100TmaUmmaWarpSpecializedILi5ELi2ELi4ENS5_IJNS4_1CILi2EEESB_NSA_ILi1EEEEEEEENS5_IJNSA_ILi64EEENSA_ILi256EEENSA_ILi32EEEEEENS_10bfloat16_tENS5_IJlSC_lEEESJ_SK_NS4_8TiledMMAINS4_8MMA_AtomIJNS4_20SM100_MMA_F16BF16_SSISJ_SJ_fLi64ELi256ELNS4_4UMMA5MajorE0ELSP_0ELNSO_7ScaleInE0ELSQ_0EEEEEENS4_6LayoutINS5_IJSC_SC_SC_EEENS5_IJNSA_ILi0EEESV_SV_EEEEENS5_IJNS4_10UnderscoreESY_SY_EEEEENS4_23SM90_TMA_LOAD_MULTICASTENS4_14ComposedLayoutINS4_7SwizzleILi2ELi4ELi3EEENS4_18smem_ptr_flag_bitsILi16EEENST_INS5_IJNSA_ILi8EEESH_EEENS5_IJSH_SC_EEEEEEEvNS4_8identityES11_S1B_vS1C_EENS_8epilogue10collective18CollectiveEpilogueINS1E_23Sm100TmaWarpSpecializedILi4ELi2ELi32ELb1ELb0EEEJSI_NS5_IJNST_ISF_SC_EES1J_EEESJ_SK_SJ_SK_NS1E_6fusion15FusionCallbacksIS1I_NS1L_17LinearCombinationISJ_fSJ_fLNS_15FloatRoundStyleE2EEESI_S1K_JEEENS4_5SM1004TMEM4LOAD26SM100_TMEM_LOAD_16dp256b8xENS4_13SM90_TMA_LOADENS12_INS13_ILi3ELi4ELi3EEES16_NST_INS5_IJS17_SF_EEENS5_IJSF_SC_EEEEEEENS4_17SM75_U32x4_LDSM_NENS4_14SM90_TMA_STOREES20_NS4_17SM90_U32x4_STSM_NENS4_39AutoVectorizingCopyWithAssumedAlignmentILi128EEEEEEvvEEEEvNT_6ParamsE:
        .type           _ZN7cutlass13device_kernelINS_4gemm6kernel13GemmUniversalIN4cute5tupleIJiiiiEEENS1_10collective13CollectiveMmaINS1_35MainloopSm100TmaUmmaWarpSpecializedILi5ELi2ELi4ENS5_IJNS4_1CILi2EEESB_NSA_ILi1EEEEEEEENS5_IJNSA_ILi64EEENSA_ILi256EEENSA_ILi32EEEEEENS_10bfloat16_tENS5_IJlSC_lEEESJ_SK_NS4_8TiledMMAINS4_8MMA_AtomIJNS4_20SM100_MMA_F16BF16_SSISJ_SJ_fLi64ELi256ELNS4_4UMMA5MajorE0ELSP_0ELNSO_7ScaleInE0ELSQ_0EEEEEENS4_6LayoutINS5_IJSC_SC_SC_EEENS5_IJNSA_ILi0EEESV_SV_EEEEENS5_IJNS4_10UnderscoreESY_SY_EEEEENS4_23SM90_TMA_LOAD_MULTICASTENS4_14ComposedLayoutINS4_7SwizzleILi2ELi4ELi3EEENS4_18smem_ptr_flag_bitsILi16EEENST_INS5_IJNSA_ILi8EEESH_EEENS5_IJSH_SC_EEEEEEEvNS4_8identityES11_S1B_vS1C_EENS_8epilogue10collective18CollectiveEpilogueINS1E_23Sm100TmaWarpSpecializedILi4ELi2ELi32ELb1ELb0EEEJSI_NS5_IJNST_ISF_SC_EES1J_EEESJ_SK_SJ_SK_NS1E_6fusion15FusionCallbacksIS1I_NS1L_17LinearCombinationISJ_fSJ_fLNS_15FloatRoundStyleE2EEESI_S1K_JEEENS4_5SM1004TMEM4LOAD26SM100_TMEM_LOAD_16dp256b8xENS4_13SM90_TMA_LOADENS12_INS13_ILi3ELi4ELi3EEES16_NST_INS5_IJS17_SF_EEENS5_IJSF_SC_EEEEEEENS4_17SM75_U32x4_LDSM_NENS4_14SM90_TMA_STOREES20_NS4_17SM90_U32x4_STSM_NENS4_39AutoVectorizingCopyWithAssumedAlignmentILi128EEEEEEvvEEEEvNT_6ParamsE,@function
        .size           _ZN7cutlass13device_kernelINS_4gemm6kernel13GemmUniversalIN4cute5tupleIJiiiiEEENS1_10collective13CollectiveMmaINS1_35MainloopSm100TmaUmmaWarpSpecializedILi5ELi2ELi4ENS5_IJNS4_1CILi2EEESB_NSA_ILi1EEEEEEEENS5_IJNSA_ILi64EEENSA_ILi256EEENSA_ILi32EEEEEENS_10bfloat16_tENS5_IJlSC_lEEESJ_SK_NS4_8TiledMMAINS4_8MMA_AtomIJNS4_20SM100_MMA_F16BF16_SSISJ_SJ_fLi64ELi256ELNS4_4UMMA5MajorE0ELSP_0ELNSO_7ScaleInE0ELSQ_0EEEEEENS4_6LayoutINS5_IJSC_SC_SC_EEENS5_IJNSA_ILi0EEESV_SV_EEEEENS5_IJNS4_10UnderscoreESY_SY_EEEEENS4_23SM90_TMA_LOAD_MULTICASTENS4_14ComposedLayoutINS4_7SwizzleILi2ELi4ELi3EEENS4_18smem_ptr_flag_bitsILi16EEENST_INS5_IJNSA_ILi8EEESH_EEENS5_IJSH_SC_EEEEEEEvNS4_8identityES11_S1B_vS1C_EENS_8epilogue10collective18CollectiveEpilogueINS1E_23Sm100TmaWarpSpecializedILi4ELi2ELi32ELb1ELb0EEEJSI_NS5_IJNST_ISF_SC_EES1J_EEESJ_SK_SJ_SK_NS1E_6fusion15FusionCallbacksIS1I_NS1L_17LinearCombinationISJ_fSJ_fLNS_15FloatRoundStyleE2EEESI_S1K_JEEENS4_5SM1004TMEM4LOAD26SM100_TMEM_LOAD_16dp256b8xENS4_13SM90_TMA_LOADENS12_INS13_ILi3ELi4ELi3EEES16_NST_INS5_IJS17_SF_EEENS5_IJSF_SC_EEEEEEENS4_17SM75_U32x4_LDSM_NENS4_14SM90_TMA_STOREES20_NS4_17SM90_U32x4_STSM_NENS4_39AutoVectorizingCopyWithAssumedAlignmentILi128EEEEEEvvEEEEvNT_6ParamsE,(.L_x_186 - _ZN7cutlass13device_kernelINS_4gemm6kernel13GemmUniversalIN4cute5tupleIJiiiiEEENS1_10collective13CollectiveMmaINS1_35MainloopSm100TmaUmmaWarpSpecializedILi5ELi2ELi4ENS5_IJNS4_1CILi2EEESB_NSA_ILi1EEEEEEEENS5_IJNSA_ILi64EEENSA_ILi256EEENSA_ILi32EEEEEENS_10bfloat16_tENS5_IJlSC_lEEESJ_SK_NS4_8TiledMMAINS4_8MMA_AtomIJNS4_20SM100_MMA_F16BF16_SSISJ_SJ_fLi64ELi256ELNS4_4UMMA5MajorE0ELSP_0ELNSO_7ScaleInE0ELSQ_0EEEEEENS4_6LayoutINS5_IJSC_SC_SC_EEENS5_IJNSA_ILi0EEESV_SV_EEEEENS5_IJNS4_10UnderscoreESY_SY_EEEEENS4_23SM90_TMA_LOAD_MULTICASTENS4_14ComposedLayoutINS4_7SwizzleILi2ELi4ELi3EEENS4_18smem_ptr_flag_bitsILi16EEENST_INS5_IJNSA_ILi8EEESH_EEENS5_IJSH_SC_EEEEEEEvNS4_8identityES11_S1B_vS1C_EENS_8epilogue10collective18CollectiveEpilogueINS1E_23Sm100TmaWarpSpecializedILi4ELi2ELi32ELb1ELb0EEEJSI_NS5_IJNST_ISF_SC_EES1J_EEESJ_SK_SJ_SK_NS1E_6fusion15FusionCallbacksIS1I_NS1L_17LinearCombinationISJ_fSJ_fLNS_15FloatRoundStyleE2EEESI_S1K_JEEENS4_5SM1004TMEM4LOAD26SM100_TMEM_LOAD_16dp256b8xENS4_13SM90_TMA_LOADENS12_INS13_ILi3ELi4ELi3EEES16_NST_INS5_IJS17_SF_EEENS5_IJSF_SC_EEEEEEENS4_17SM75_U32x4_LDSM_NENS4_14SM90_TMA_STOREES20_NS4_17SM90_U32x4_STSM_NENS4_39AutoVectorizingCopyWithAssumedAlignmentILi128EEEEEEvvEEEEvNT_6ParamsE)
        .other          _ZN7cutlass13device_kernelINS_4gemm6kernel13GemmUniversalIN4cute5tupleIJiiiiEEENS1_10collective13CollectiveMmaINS1_35MainloopSm100TmaUmmaWarpSpecializedILi5ELi2ELi4ENS5_IJNS4_1CILi2EEESB_NSA_ILi1EEEEEEEENS5_IJNSA_ILi64EEENSA_ILi256EEENSA_ILi32EEEEEENS_10bfloat16_tENS5_IJlSC_lEEESJ_SK_NS4_8TiledMMAINS4_8MMA_AtomIJNS4_20SM100_MMA_F16BF16_SSISJ_SJ_fLi64ELi256ELNS4_4UMMA5MajorE0ELSP_0ELNSO_7ScaleInE0ELSQ_0EEEEEENS4_6LayoutINS5_IJSC_SC_SC_EEENS5_IJNSA_ILi0EEESV_SV_EEEEENS5_IJNS4_10UnderscoreESY_SY_EEEEENS4_23SM90_TMA_LOAD_MULTICASTENS4_14ComposedLayoutINS4_7SwizzleILi2ELi4ELi3EEENS4_18smem_ptr_flag_bitsILi16EEENST_INS5_IJNSA_ILi8EEESH_EEENS5_IJSH_SC_EEEEEEEvNS4_8identityES11_S1B_vS1C_EENS_8epilogue10collective18CollectiveEpilogueINS1E_23Sm100TmaWarpSpecializedILi4ELi2ELi32ELb1ELb0EEEJSI_NS5_IJNST_ISF_SC_EES1J_EEESJ_SK_SJ_SK_NS1E_6fusion15FusionCallbacksIS1I_NS1L_17LinearCombinationISJ_fSJ_fLNS_15FloatRoundStyleE2EEESI_S1K_JEEENS4_5SM1004TMEM4LOAD26SM100_TMEM_LOAD_16dp256b8xENS4_13SM90_TMA_LOADENS12_INS13_ILi3ELi4ELi3EEES16_NST_INS5_IJS17_SF_EEENS5_IJSF_SC_EEEEEEENS4_17SM75_U32x4_LDSM_NENS4_14SM90_TMA_STOREES20_NS4_17SM90_U32x4_STSM_NENS4_39AutoVectorizingCopyWithAssumedAlignmentILi128EEEEEEvvEEEEvNT_6ParamsE,@"STO_CUDA_ENTRY STV_DEFAULT"
_ZN7cutlass13device_kernelINS_4gemm6kernel13GemmUniversalIN4cute5tupleIJiiiiEEENS1_10collective13CollectiveMmaINS1_35MainloopSm100TmaUmmaWarpSpecializedILi5ELi2ELi4ENS5_IJNS4_1CILi2EEESB_NSA_ILi1EEEEEEEENS5_IJNSA_ILi64EEENSA_ILi256EEENSA_ILi32EEEEEENS_10bfloat16_tENS5_IJlSC_lEEESJ_SK_NS4_8TiledMMAINS4_8MMA_AtomIJNS4_20SM100_MMA_F16BF16_SSISJ_SJ_fLi64ELi256ELNS4_4UMMA5MajorE0ELSP_0ELNSO_7ScaleInE0ELSQ_0EEEEEENS4_6LayoutINS5_IJSC_SC_SC_EEENS5_IJNSA_ILi0EEESV_SV_EEEEENS5_IJNS4_10UnderscoreESY_SY_EEEEENS4_23SM90_TMA_LOAD_MULTICASTENS4_14ComposedLayoutINS4_7SwizzleILi2ELi4ELi3EEENS4_18smem_ptr_flag_bitsILi16EEENST_INS5_IJNSA_ILi8EEESH_EEENS5_IJSH_SC_EEEEEEEvNS4_8identityES11_S1B_vS1C_EENS_8epilogue10collective18CollectiveEpilogueINS1E_23Sm100TmaWarpSpecializedILi4ELi2ELi32ELb1ELb0EEEJSI_NS5_IJNST_ISF_SC_EES1J_EEESJ_SK_SJ_SK_NS1E_6fusion15FusionCallbacksIS1I_NS1L_17LinearCombinationISJ_fSJ_fLNS_15FloatRoundStyleE2EEESI_S1K_JEEENS4_5SM1004TMEM4LOAD26SM100_TMEM_LOAD_16dp256b8xENS4_13SM90_TMA_LOADENS12_INS13_ILi3ELi4ELi3EEES16_NST_INS5_IJS17_SF_EEENS5_IJSF_SC_EEEEEEENS4_17SM75_U32x4_LDSM_NENS4_14SM90_TMA_STOREES20_NS4_17SM90_U32x4_STSM_NENS4_39AutoVectorizingCopyWithAssumedAlignmentILi128EEEEEEvvEEEEvNT_6ParamsE:
[----:B------:R-:W1:Y:S01]  /*0000*/  LDC R1, c[0x0][0x37c] ;  /* 0x0000df00ff017b82 */ /* 0x000e620000000800 */
[----:B------:R-:W2:Y:S01]  /*0010*/  S2R R94, SR_TID.X ;  /* 0x00000000005e7919 */ /* 0x000ea20000002100 */
[----:B------:R-:W3:Y:S01]  /*0020*/  LDCU.64 UR8, c[0x0][0x890] ;  /* 0x00011200ff0877ac */ /* 0x000ee20008000a00 */
[----:B------:R-:W-:Y:S02]  /*0030*/  PRMT R81, RZ, 0x7610, R81 ;  /* 0x00007610ff517816 */ /* 0x000fe40000000051 */
[----:B------:R-:W-:Y:S01]  /*0040*/  ELECT P3, URZ, PT ;  /* 0x0000000000ff782f */ /* 0x000fe20003860000 */
[----:B---3--:R-:W-:-:S04]  /*0050*/  UISETP.NE.U32.AND UP0, UPT, UR8, URZ, UPT ;  /* 0x000000ff0800728c */ /* 0x008fc8000bf05070 */
[----:B------:R-:W-:Y:S01]  /*0060*/  UISETP.NE.AND.EX UP0, UPT, UR9, URZ, UPT, UP0 ;  /* 0x000000ff0900728c */ /* 0x000fe2000bf05300 */
[----:B--2---:R-:W-:-:S05]  /*0070*/  SHF.R.U32.HI R82, RZ, 0x5, R94 ;  /* 0x00000005ff527819 */ /* 0x004fca000001165e */
[----:B------:R-:W2:Y:S02]  /*0080*/  SHFL.IDX PT, R0, R82, RZ, 0x1f ;  /* 0x00001fff52007589 */ /* 0x000ea400000e0000 */
[----:B--2---:R-:W-:Y:S01]  /*0090*/  R2UR UR17, R0 ;  /* 0x00000000001172ca */ /* 0x004fe200000e0000 */
[----:B-1----:R-:W-:-:S14]  /*00a0*/  BRA.U UP0, `(.L_x_0) ;  /* 0x0000000100307547 */ /* 0x002fdc000b800000 */
[----:B------:R-:W1:Y:S02]  /*00b0*/  LDCU.64 UR4, c[0x0][0x888] ;  /* 0x00011100ff0477ac */ /* 0x000e640008000a00 */
[----:B-1----:R-:W-:-:S04]  /*00c0*/  UISETP.NE.U32.AND UP0, UPT, UR4, URZ, UPT ;  /* 0x000000ff0400728c */ /* 0x002fc8000bf05070 */
[----:B------:R-:W-:-:S09]  /*00d0*/  UISETP.NE.AND.EX UP0, UPT, UR5, URZ, UPT, UP0 ;  /* 0x000000ff0500728c */ /* 0x000fd2000bf05300 */
[----:B------:R-:W-:Y:S05]  /*00e0*/  BRA.U !UP0, `(.L_x_1) ;  /* 0x0000000108147547 */ /* 0x000fea000b800000 */
[----:B------:R-:W1:Y:S01]  /*00f0*/  LDC.64 R2, c[0x0][0x888] ;  /* 0x00022200ff027b82 */ /* 0x000e620000000a00 */
[----:B------:R-:W1:Y:S02]  /*0100*/  LDCU.64 UR4, c[0x0][0x358] ;  /* 0x00006b00ff0477ac */ /* 0x000e640008000a00 */
[----:B-1----:R1:W5:Y:S01]  /*0110*/  LDG.E R41, desc[UR4][R2.64] ;  /* 0x0000000402297981 */ /* 0x002362000c1e1900 */
[----:B------:R-:W-:Y:S01]  /*0120*/  HFMA2 R81, -RZ, RZ, 0, 5.9604644775390625e-08 ;  /* 0x00000001ff517431 */ /* 0x000fe200000001ff */
[----:B------:R-:W-:Y:S05]  /*0130*/  BRA `(.L_x_0) ;  /* 0x00000000000c7947 */ /* 0x000fea0003800000 */
.L_x_1:
[----:B------:R-:W1:Y:S01]  /*0140*/  LDCU UR4, c[0x0][0x880] ;  /* 0x00011000ff0477ac */ /* 0x000e620008000800 */
[----:B------:R-:W-:Y:S01]  /*0150*/  HFMA2 R81, -RZ, RZ, 0, 5.9604644775390625e-08 ;  /* 0x00000001ff517431 */ /* 0x000fe200000001ff */
[----:B-1----:R-:W-:-:S07]  /*0160*/  MOV R41, UR4 ;  /* 0x0000000400297c02 */ /* 0x002fce0008000f00 */
.L_x_0:
[----:B------:R-:W2:Y:S02]  /*0170*/  LDCU.64 UR4, c[0x0][0x8b0] ;  /* 0x00011600ff0477ac */ /* 0x000ea40008000a00 */
[----:B--2---:R-:W-:-:S04]  /*0180*/  UISETP.NE.U32.AND UP0, UPT, UR4, URZ, UPT ;  /* 0x000000ff0400728c */ /* 0x004fc8000bf05070 */
[----:B------:R-:W-:-:S09]  /*0190*/  UISETP.NE.AND.EX UP0, UPT, UR5, URZ, UPT, UP0 ;  /* 0x000000ff0500728c */ /* 0x000fd2000bf05300 */
[----:B------:R-:W-:Y:S05]  /*01a0*/  BRA.U UP0, `(.L_x_2) ;  /* 0x0000000100287547 */ /* 0x000fea000b800000 */
[----:B------:R-:W2:Y:S02]  /*01b0*/  LDCU.64 UR4, c[0x0][0x8a8] ;  /* 0x00011500ff0477ac */ /* 0x000ea40008000a00 */
[----:B--2---:R-:W-:-:S04]  /*01c0*/  UISETP.NE.U32.AND UP0, UPT, UR4, URZ, UPT ;  /* 0x000000ff0400728c */ /* 0x004fc8000bf05070 */
[----:B------:R-:W-:-:S09]  /*01d0*/  UISETP.NE.AND.EX UP0, UPT, UR5, URZ, UPT, UP0 ;  /* 0x000000ff0500728c */ /* 0x000fd2000bf05300 */
[----:B------:R-:W-:Y:S05]  /*01e0*/  BRA.U !UP0, `(.L_x_3) ;  /* 0x0000000108107547 */ /* 0x000fea000b800000 */
[----:B------:R-:W2:Y:S01]  /*01f0*/  LDC.64 R38, c[0x0][0x8a8] ;  /* 0x00022a00ff267b82 */ /* 0x000ea20000000a00 */
[----:B------:R-:W2:Y:S02]  /*0200*/  LDCU.64 UR4, c[0x0][0x358] ;  /* 0x00006b00ff0477ac */ /* 0x000ea40008000a00 */
[----:B--2---:R2:W5:Y:S01]  /*0210*/  LDG.E R38, desc[UR4][R38.64] ;  /* 0x0000000426267981 */ /* 0x004562000c1e1900 */
[----:B------:R-:W-:Y:S05]  /*0220*/  BRA `(.L_x_2) ;  /* 0x0000000000087947 */ /* 0x000fea0003800000 */
.L_x_3:
[----:B------:R-:W2:Y:S02]  /*0230*/  LDCU UR4, c[0x0][0x8a0] ;  /* 0x00011400ff0477ac */ /* 0x000ea40008000800 */
[----:B--2---:R-:W-:Y:S02]  /*0240*/  MOV R38, UR4 ;  /* 0x0000000400267c02 */ /* 0x004fe40008000f00 */
.L_x_2:
[----:B------:R-:W-:Y:S01]  /*0250*/  IMAD.U32 R0, RZ, RZ, UR17 ;  /* 0x00000011ff007e24 */ /* 0x000fe2000f8e00ff */
[----:B------:R-:W-:Y:S04]  /*0260*/  BSSY.RECONVERGENT B0, `(.L_x_4) ;  /* 0x000000c000007945 */ /* 0x000fe80003800200 */
[C---:B------:R-:W-:Y:S02]  /*0270*/  ISETP.NE.OR P1, PT, R0.reuse, 0x1, !P3 ;  /* 0x000000010000780c */ /* 0x040fe40005f25670 */
[----:B------:R-:W-:-:S11]  /*0280*/  ISETP.NE.OR P0, PT, R0, 0x3, !P3 ;  /* 0x000000030000780c */ /* 0x000fd60005f05670 */
[----:B------:R-:W-:Y:S05]  /*0290*/  @P1 BRA `(.L_x_5) ;  /* 0x0000000000201947 */ /* 0x000fea0003800000 */
[----:B------:R-:W3:Y:S02]  /*02a0*/  LDCU.64 UR4, c[0x0][0x348] ;  /* 0x00006900ff0477ac */ /* 0x000ee40008000a00 */
[----:B---3--:R-:W-:Y:S02]  /*02b0*/  UIADD3 UR6, UP1, UPT, UR4, 0x80, URZ ;  /* 0x0000008004067890 */ /* 0x008fe4000ff3e0ff */
[----:B------:R-:W-:Y:S02]  /*02c0*/  UIADD3 UR4, UP0, UPT, UR4, 0x180, URZ ;  /* 0x0000018004047890 */ /* 0x000fe4000ff1e0ff */
[----:B------:R-:W-:Y:S02]  /*02d0*/  UIADD3.X UR7, UPT, UPT, URZ, UR5, URZ, UP1, !UPT ;  /* 0x00000005ff077290 */ /* 0x000fe40008ffe4ff */
[----:B------:R-:W-:-:S07]  /*02e0*/  UIADD3.X UR5, UPT, UPT, URZ, UR5, URZ, UP0, !UPT ;  /* 0x00000005ff057290 */ /* 0x000fce00087fe4ff */
[----:B------:R3:W-:Y:S02]  /*02f0*/  UTMACCTL.PF [UR6] ;  /* 0x00000000060079b9 */ /* 0x0007e40008040000 */
[----:B------:R3:W-:Y:S02]  /*0300*/  UTMACCTL.PF [UR4] ;  /* 0x00000000040079b9 */ /* 0x0007e40008040000 */
[----:B---3--:R-:W-:Y:S01]  /*0310*/  NOP ;  /* 0x0000000000007918 */ /* 0x008fe20000000000 */
.L_x_5:
[----:B------:R-:W-:Y:S05]  /*0320*/  BSYNC.RECONVERGENT B0 ;  /* 0x0000000000007941 */ /* 0x000fea0003800200 */
.L_x_4:
[----:B------:R-:W-:Y:S04]  /*0330*/  BSSY.RECONVERGENT B0, `(.L_x_6) ;  /* 0x000000a000007945 */ /* 0x000fe80003800200 */
        /* <DEDUP_REMOVED lines=9> */
.L_x_7:
[----:B------:R-:W-:Y:S05]  /*03d0*/  BSYNC.RECONVERGENT B0 ;  /* 0x0000000000007941 */ /* 0x000fea0003800200 */
.L_x_6:
[----:B------:R-:W3:Y:S01]  /*03e0*/  LDCU.64 UR4, c[0x0][0x888] ;  /* 0x00011100ff0477ac */ /* 0x000ee20008000a00 */
[----:B------:R-:W-:Y:S02]  /*03f0*/  UISETP.EQ.U32.AND UP1, UPT, UR8, URZ, UPT ;  /* 0x000000ff0800728c */ /* 0x000fe4000bf22070 */
[----:B------:R-:W-:Y:S02]  /*0400*/  UPLOP3.LUT UP3, UPT, UPT, UPT, UPT, 0x80, 0x8 ;  /* 0x000000000008789c */ /* 0x000fe40003f6f070 */
[----:B---3--:R-:W-:-:S04]  /*0410*/  UISETP.NE.U32.AND UP0, UPT, UR4, URZ, UPT ;  /* 0x000000ff0400728c */ /* 0x008fc8000bf05070 */
[----:B------:R-:W-:-:S04]  /*0420*/  UISETP.NE.AND.EX UP0, UPT, UR5, URZ, UPT, UP0 ;  /* 0x000000ff0500728c */ /* 0x000fc8000bf05300 */
[----:B------:R-:W-:-:S04]  /*0430*/  UISETP.EQ.OR.EX UP2, UPT, UR9, URZ, !UP0, UP1 ;  /* 0x000000ff0900728c */ /* 0x000fc8000c742710 */
[----:B------:R-:W-:-:S06]  /*0440*/  UP2UR UR4, UPR, URZ, 0x4 ;  /* 0x00000004ff047883 */ /* 0x000fcc0008000000 */
[----:B------:R-:W-:Y:S01]  /*0450*/  MOV R85, UR4 ;  /* 0x0000000400557c02 */ /* 0x000fe20008000f00 */
[----:B------:R-:W-:Y:S06]  /*0460*/  BRA.U !UP2, `(.L_x_8) ;  /* 0x000000010a207547 */ /* 0x000fec000b800000 */
[----:B------:R-:W-:Y:S01]  /*0470*/  UISETP.NE.U32.AND UP1, UPT, UR8, URZ, UPT ;  /* 0x000000ff0800728c */ /* 0x000fe2000bf25070 */
[----:B-----5:R-:W-:Y:S01]  /*0480*/  FSETP.NEU.AND P0, PT, R41, RZ, PT ;  /* 0x000000ff2900720b */ /* 0x020fe20003f0d000 */
[----:B------:R-:W-:Y:S02]  /*0490*/  USEL UR4, URZ, 0xffffffff, UP0 ;  /* 0xffffffffff047887 */ /* 0x000fe40008000000 */
[----:B------:R-:W-:-:S10]  /*04a0*/  UISETP.NE.AND.EX UP1, UPT, UR9, URZ, UPT, UP1 ;  /* 0x000000ff0900728c */ /* 0x000fd4000bf25310 */
[----:B------:R-:W-:Y:S01]  /*04b0*/  VOTEU.ANY UP0, P0 ;  /* 0x0000000000ff7886 */ /* 0x000fe20000000100 */
[----:B------:R-:W-:-:S04]  /*04c0*/  @!UP1 USEL UR4, URZ, 0xffffffff, UP0 ;  /* 0xffffffffff049887 */ /* 0x000fc80008000000 */
[----:B------:R-:W-:-:S04]  /*04d0*/  ULOP3.LUT UR4, UR4, 0x1, URZ, 0xc0, !UPT ;  /* 0x0000000104047892 */ /* 0x000fc8000f8ec0ff */
[----:B------:R-:W-:-:S11]  /*04e0*/  UISETP.NE.U32.AND UP3, UPT, UR4, 0x1, UPT ;  /* 0x000000010400788c */ /* 0x000fd6000bf65070 */
.L_x_8:
[----:B-1----:R-:W1:Y:S01]  /*04f0*/  SHFL.IDX PT, R2, R82, RZ, 0x1f ;  /* 0x00001fff52027589 */ /* 0x002e6200000e0000 */
[----:B------:R-:W-:-:S04]  /*0500*/  UISETP.NE.AND UP0, UPT, UR17, 0x2, UPT ;  /* 0x000000021100788c */ /* 0x000fc8000bf05270 */
[----:B------:R-:W-:Y:S01]  /*0510*/  USEL UR48, URZ, 0x1, UP0 ;  /* 0x00000001ff307887 */ /* 0x000fe20008000000 */
[----:B-1----:R-:W-:-:S13]  /*0520*/  ISETP.NE.AND P0, PT, R2, RZ, PT ;  /* 0x000000ff0200720c */ /* 0x002fda0003f05270 */
[----:B------:R-:W-:Y:S05]  /*0530*/  @P0 BRA `(.L_x_9) ;  /* 0x0000000000600947 */ /* 0x000fea0003800000 */
[----:B------:R-:W1:Y:S01]  /*0540*/  S2UR UR4, SR_CgaCtaId ;  /* 0x00000000000479c3 */ /* 0x000e620000008800 */
[----:B------:R-:W-:Y:S01]  /*0550*/  UMOV UR5, 0x400 ;  /* 0x0000040000057882 */ /* 0x000fe20000000000 */
[----:B------:R-:W-:Y:S01]  /*0560*/  UMOV UR8, 0x1 ;  /* 0x0000000100087882 */ /* 0x000fe20000000000 */
[----:B------:R-:W-:Y:S01]  /*0570*/  UMOV UR6, 0x3 ;  /* 0x0000000300067882 */ /* 0x000fe20000000000 */
[----:B------:R-:W-:-:S04]  /*0580*/  UIADD3 UR8, UPT, UPT, -UR8, 0x100000, URZ ;  /* 0x0010000008087890 */ /* 0x000fc8000fffe1ff */
[----:B------:R-:W-:Y:S02]  /*0590*/  USHF.L.U32 UR9, UR8, 0xb, URZ ;  /* 0x0000000b08097899 */ /* 0x000fe400080006ff */
[----:B------:R-:W-:Y:S02]  /*05a0*/  USHF.L.U32 UR8, UR8, 0x1, URZ ;  /* 0x0000000108087899 */ /* 0x000fe400080006ff */
[----:B------:R-:W-:-:S04]  /*05b0*/  UIADD3 UR6, UPT, UPT, -UR6, 0x100000, URZ ;  /* 0x0010000006067890 */ /* 0x000fc8000fffe1ff */
[----:B------:R-:W-:Y:S02]  /*05c0*/  USHF.L.U32 UR7, UR6, 0xb, URZ ;  /* 0x0000000b06077899 */ /* 0x000fe400080006ff */
[----:B------:R-:W-:Y:S01]  /*05d0*/  USHF.L.U32 UR6, UR6, 0x1, URZ ;  /* 0x0000000106067899 */ /* 0x000fe200080006ff */
[----:B------:R-:W-:Y:S01]  /*05e0*/  ELECT P0, URZ, PT ;  /* 0x0000000000ff782f */ /* 0x000fe20003800000 */
[----:B-1----:R-:W-:Y:S01]  /*05f0*/  ULEA UR4, UR4, UR5, 0x18 ;  /* 0x0000000504047291 */ /* 0x002fe2000f8ec0ff */
[----:B------:R-:W1:Y:S11]  /*0600*/  FENCE.VIEW.ASYNC.S ;  /* 0x00000000000073c6 */ /* 0x000e760000000000 */
[----:B-1----:R1:W3:Y:S01]  /*0610*/  SYNCS.EXCH.64 URZ, [UR4], UR8 ;  /* 0x0000000804ff75b2 */ /* 0x0022e20008000100 */
[----:B------:R1:W4:Y:S01]  /*0620*/  SYNCS.EXCH.64 URZ, [UR4+0x28], UR6 ;  /* 0x0000280604ff75b2 */ /* 0x0003220008000100 */
[----:B------:R1:W1:Y:S01]  /*0630*/  SYNCS.EXCH.64 URZ, [UR4+0x8], UR8 ;  /* 0x0000080804ff75b2 */ /* 0x0002620008000100 */
[----:B------:R1:W1:Y:S01]  /*0640*/  SYNCS.EXCH.64 URZ, [UR4+0x30], UR6 ;  /* 0x0000300604ff75b2 */ /* 0x0002620008000100 */
[----:B------:R1:W1:Y:S01]  /*0650*/  SYNCS.EXCH.64 URZ, [UR4+0x10], UR8 ;  /* 0x0000100804ff75b2 */ /* 0x0002620008000100 */
[----:B------:R1:W1:Y:S01]  /*0660*/  SYNCS.EXCH.64 URZ, [UR4+0x38], UR6 ;  /* 0x0000380604ff75b2 */ /* 0x0002620008000100 */
[----:B------:R1:W1:Y:S01]  /*0670*/  SYNCS.EXCH.64 URZ, [UR4+0x18], UR8 ;  /* 0x0000180804ff75b2 */ /* 0x0002620008000100 */
[----:B------:R1:W1:Y:S01]  /*0680*/  SYNCS.EXCH.64 URZ, [UR4+0x40], UR6 ;  /* 0x0000400604ff75b2 */ /* 0x0002620008000100 */
[----:B------:R1:W1:Y:S01]  /*0690*/  SYNCS.EXCH.64 URZ, [UR4+0x20], UR8 ;  /* 0x0000200804ff75b2 */ /* 0x0002620008000100 */
[----:B------:R1:W1:Y:S01]  /*06a0*/  SYNCS.EXCH.64 URZ, [UR4+0x48], UR6 ;  /* 0x0000480604ff75b2 */ /* 0x0002620008000100 */
[----:B------:R-:W-:Y:S01]  /*06b0*/  NOP ;  /* 0x0000000000007918 */ /* 0x000fe20000000000 */
.L_x_9:
[----:B------:R-:W2:Y:S01]  /*06c0*/  SHFL.IDX PT, R2, R82, RZ, 0x1f ;  /* 0x00001fff52027589 */ /* 0x000ea200000e0000 */
[----:B------:R-:W-:Y:S01]  /*06d0*/  NOP ;  /* 0x0000000000007918 */ /* 0x000fe20000000000 */
[----:B--2---:R-:W-:-:S13]  /*06e0*/  ISETP.NE.AND P0, PT, R2, 0x1, PT ;  /* 0x000000010200780c */ /* 0x004fda0003f05270 */
[----:B------:R-:W-:Y:S05]  /*06f0*/  @P0 BRA `(.L_x_10) ;  /* 0x0000000000580947 */ /* 0x000fea0003800000 */
[----:B-1----:R-:W1:Y:S01]  /*0700*/  S2UR UR4, SR_CgaCtaId ;  /* 0x00000000000479c3 */ /* 0x002e620000008800 */
        /* <DEDUP_REMOVED lines=12> */
[----:B-1----:R2:W1:Y:S01]  /*07d0*/  SYNCS.EXCH.64 URZ, [UR4+0x50], UR8 ;  /* 0x0000500804ff75b2 */ /* 0x0024620008000100 */
[----:B------:R2:W1:Y:S01]  /*07e0*/  SYNCS.EXCH.64 URZ, [UR4+0x70], UR6 ;  /* 0x0000700604ff75b2 */ /* 0x0004620008000100 */
[----:B------:R2:W1:Y:S01]  /*07f0*/  SYNCS.EXCH.64 URZ, [UR4+0x58], UR8 ;  /* 0x0000580804ff75b2 */ /* 0x0004620008000100 */
[----:B------:R2:W1:Y:S01]  /*0800*/  SYNCS.EXCH.64 URZ, [UR4+0x78], UR6 ;  /* 0x0000780604ff75b2 */ /* 0x0004620008000100 */
[----:B------:R2:W1:Y:S01]  /*0810*/  SYNCS.EXCH.64 URZ, [UR4+0x60], UR8 ;  /* 0x0000600804ff75b2 */ /* 0x0004620008000100 */
[----:B------:R2:W1:Y:S01]  /*0820*/  SYNCS.EXCH.64 URZ, [UR4+0x80], UR6 ;  /* 0x0000800604ff75b2 */ /* 0x0004620008000100 */
[----:B------:R2:W1:Y:S01]  /*0830*/  SYNCS.EXCH.64 URZ, [UR4+0x68], UR8 ;  /* 0x0000680804ff75b2 */ /* 0x0004620008000100 */
[----:B------:R2:W1:Y:S02]  /*0840*/  SYNCS.EXCH.64 URZ, [UR4+0x88], UR6 ;  /* 0x0000880604ff75b2 */ /* 0x0004640008000100 */
[----:B--2---:R-:W-:Y:S01]  /*0850*/  NOP ;  /* 0x0000000000007918 */ /* 0x004fe20000000000 */
.L_x_10:
[----:B------:R-:W2:Y:S01]  /*0860*/  SHFL.IDX PT, R2, R82, RZ, 0x1f ;  /* 0x00001fff52027589 */ /* 0x000ea200000e0000 */
[----:B------:R-:W-:Y:S01]  /*0870*/  NOP ;  /* 0x0000000000007918 */ /* 0x000fe20000000000 */
[----:B--2---:R-:W-:-:S13]  /*0880*/  ISETP.NE.AND P0, PT, R2, 0x3, PT ;  /* 0x000000030200780c */ /* 0x004fda0003f05270 */
[----:B------:R-:W-:Y:S05]  /*0890*/  @P0 BRA `(.L_x_11) ;  /* 0x0000000000300947 */ /* 0x000fea0003800000 */
[----:B-1----:R-:W1:Y:S01]  /*08a0*/  S2UR UR4, SR_CgaCtaId ;  /* 0x00000000000479c3 */ /* 0x002e620000008800 */
[----:B------:R-:W-:Y:S01]  /*08b0*/  UMOV UR6, 0x400 ;  /* 0x0000040000067882 */ /* 0x000fe20000000000 */
[----:B------:R-:W-:Y:S01]  /*08c0*/  UMOV UR5, 0x20 ;  /* 0x0000002000057882 */ /* 0x000fe20000000000 */
[----:B------:R-:W-:Y:S01]  /*08d0*/  ELECT P0, URZ, PT ;  /* 0x0000000000ff782f */ /* 0x000fe20003800000 */
[----:B-1----:R-:W-:Y:S02]  /*08e0*/  ULEA UR6, UR4, UR6, 0x18 ;  /* 0x0000000604067291 */ /* 0x002fe4000f8ec0ff */
[----:B------:R-:W-:-:S04]  /*08f0*/  UIADD3 UR4, UPT, UPT, -UR5, 0x100000, URZ ;  /* 0x0010000005047890 */ /* 0x000fc8000fffe1ff */
[----:B------:R-:W-:Y:S02]  /*0900*/  USHF.L.U32 UR5, UR4, 0xb, URZ ;  /* 0x0000000b04057899 */ /* 0x000fe400080006ff */
[----:B------:R-:W-:Y:S01]  /*0910*/  USHF.L.U32 UR4, UR4, 0x1, URZ ;  /* 0x0000000104047899 */ /* 0x000fe200080006ff */
[----:B------:R-:W1:Y:S11]  /*0920*/  FENCE.VIEW.ASYNC.S ;  /* 0x00000000000073c6 */ /* 0x000e760000000000 */
[----:B-1----:R2:W1:Y:S01]  /*0930*/  SYNCS.EXCH.64 URZ, [UR6+0x90], UR4 ;  /* 0x0000900406ff75b2 */ /* 0x0024620008000100 */
[----:B------:R2:W1:Y:S02]  /*0940*/  SYNCS.EXCH.64 URZ, [UR6+0x98], UR4 ;  /* 0x0000980406ff75b2 */ /* 0x0004640008000100 */
[----:B--2---:R-:W-:Y:S01]  /*0950*/  NOP ;  /* 0x0000000000007918 */ /* 0x004fe20000000000 */
.L_x_11:
[----:B------:R-:W2:Y:S01]  /*0960*/  SHFL.IDX PT, R2, R82, RZ, 0x1f ;  /* 0x00001fff52027589 */ /* 0x000ea200000e0000 */
[----:B------:R-:W-:Y:S01]  /*0970*/  NOP ;  /* 0x0000000000007918 */ /* 0x000fe20000000000 */
[----:B--2---:R-:W-:-:S13]  /*0980*/  ISETP.NE.AND P0, PT, R2, 0x4, PT ;  /* 0x000000040200780c */ /* 0x004fda0003f05270 */
[----:B------:R-:W-:Y:S05]  /*0990*/  @P0 BRA `(.L_x_12) ;  /* 0x00000000004c0947 */ /* 0x000fea0003800000 */
[----:B-1----:R-:W1:Y:S01]  /*09a0*/  S2UR UR6, SR_CgaCtaId ;  /* 0x00000000000679c3 */ /* 0x002e620000008800 */
[----:B------:R-:W-:Y:S01]  /*09b0*/  UMOV UR4, 0x3a0 ;  /* 0x000003a000047882 */ /* 0x000fe20000000000 */
[----:B------:R-:W-:Y:S01]  /*09c0*/  UMOV UR5, 0x400 ;  /* 0x0000040000057882 */ /* 0x000fe20000000000 */
[----:B------:R-:W-:Y:S01]  /*09d0*/  USEL UR4, UR4, 0x320, UP3 ;  /* 0x0000032004047887 */ /* 0x000fe20009800000 */
[----:B------:R-:W-:Y:S01]  /*09e0*/  UMOV UR8, 0x1 ;  /* 0x0000000100087882 */ /* 0x000fe20000000000 */
[----:B------:R-:W-:Y:S01]  /*09f0*/  ELECT P0, URZ, PT ;  /* 0x0000000000ff782f */ /* 0x000fe20003800000 */
[----:B------:R-:W-:-:S04]  /*0a00*/  UIADD3 UR8, UPT, UPT, -UR8, 0x100000, URZ ;  /* 0x0010000008087890 */ /* 0x000fc8000fffe1ff */
[----:B------:R-:W-:Y:S02]  /*0a10*/  USHF.L.U32 UR9, UR8, 0xb, URZ ;  /* 0x0000000b08097899 */ /* 0x000fe400080006ff */
[----:B------:R-:W-:Y:S02]  /*0a20*/  USHF.L.U32 UR8, UR8, 0x1, URZ ;  /* 0x0000000108087899 */ /* 0x000fe400080006ff */
[----:B-1----:R-:W-:Y:S02]  /*0a30*/  ULEA UR6, UR6, UR5, 0x18 ;  /* 0x0000000506067291 */ /* 0x002fe4000f8ec0ff */
[----:B------:R-:W-:-:S04]  /*0a40*/  UIADD3 UR4, UPT, UPT, -UR4, 0x100000, URZ ;  /* 0x0010000004047890 */ /* 0x000fc8000fffe1ff */
[----:B------:R-:W-:Y:S02]  /*0a50*/  USHF.L.U32 UR5, UR4, 0xb, URZ ;  /* 0x0000000b04057899 */ /* 0x000fe400080006ff */
[----:B------:R-:W-:Y:S01]  /*0a60*/  USHF.L.U32 UR4, UR4, 0x1, URZ ;  /* 0x0000000104047899 */ /* 0x000fe200080006ff */
[----:B------:R-:W1:Y:S03]  /*0a70*/  FENCE.VIEW.ASYNC.S ;  /* 0x00000000000073c6 */ /* 0x000e660000000000 */
[----:B-1----:R2:W1:Y:S08]  /*0a80*/  SYNCS.EXCH.64 URZ, [UR6+0xa0], UR8 ;  /* 0x0000a00806ff75b2 */ /* 0x0024700008000100 */
[----:B------:R2:W1:Y:S01]  /*0a90*/  SYNCS.EXCH.64 URZ, [UR6+0xb0], UR4 ;  /* 0x0000b00406ff75b2 */ /* 0x0004620008000100 */
[----:B------:R2:W1:Y:S01]  /*0aa0*/  SYNCS.EXCH.64 URZ, [UR6+0xa8], UR8 ;  /* 0x0000a80806ff75b2 */ /* 0x0004620008000100 */
[----:B------:R2:W1:Y:S02]  /*0ab0*/  SYNCS.EXCH.64 URZ, [UR6+0xb8], UR4 ;  /* 0x0000b80406ff75b2 */ /* 0x0004640008000100 */
[----:B--2---:R-:W-:Y:S01]  /*0ac0*/  NOP ;  /* 0x0000000000007918 */ /* 0x004fe20000000000 */
.L_x_12:
        /* <DEDUP_REMOVED lines=26> */
.L_x_13:
[----:B------:R-:W2:Y:S01]  /*0c70*/  SHFL.IDX PT, R2, R82, RZ, 0x1f ;  /* 0x00001fff52027589 */ /* 0x000ea200000e0000 */
[----:B------:R-:W-:Y:S01]  /*0c80*/  NOP ;  /* 0x0000000000007918 */ /* 0x000fe20000000000 */
[----:B--2---:R-:W-:-:S13]  /*0c90*/  ISETP.NE.AND P0, PT, R2, 0x3, PT ;  /* 0x000000030200780c */ /* 0x004fda0003f05270 */
[----:B------:R-:W-:Y:S05]  /*0ca0*/  @P0 BRA `(.L_x_14) ;  /* 0x0000000000380947 */ /* 0x000fea0003800000 */
[----:B------:R-:W2:Y:S01]  /*0cb0*/  S2UR UR5, SR_CgaCtaId ;  /* 0x00000000000579c3 */ /* 0x000ea20000008800 */
[----:B-1----:R-:W-:Y:S01]  /*0cc0*/  UMOV UR4, 0x400 ;  /* 0x0000040000047882 */ /* 0x002fe20000000000 */
[----:B------:R-:W-:Y:S01]  /*0cd0*/  UMOV UR6, 0x20 ;  /* 0x0000002000067882 */ /* 0x000fe20000000000 */
[----:B------:R-:W-:Y:S01]  /*0ce0*/  ELECT P0, URZ, PT ;  /* 0x0000000000ff782f */ /* 0x000fe20003800000 */
[----:B------:R-:W-:-:S04]  /*0cf0*/  UIADD3 UR6, UPT, UPT, -UR6, 0x100000, URZ ;  /* 0x0010000006067890 */ /* 0x000fc8000fffe1ff */
[----:B------:R-:W-:Y:S02]  /*0d00*/  USHF.L.U32 UR7, UR6, 0xb, URZ ;  /* 0x0000000b06077899 */ /* 0x000fe400080006ff */
[----:B------:R-:W-:Y:S02]  /*0d10*/  USHF.L.U32 UR6, UR6, 0x1, URZ ;  /* 0x0000000106067899 */ /* 0x000fe400080006ff */
[----:B--2---:R-:W-:Y:S01]  /*0d20*/  ULEA UR4, UR5, UR4, 0x18 ;  /* 0x0000000405047291 */ /* 0x004fe2000f8ec0ff */
[----:B------:R-:W1:Y:S11]  /*0d30*/  FENCE.VIEW.ASYNC.S ;  /* 0x00000000000073c6 */ /* 0x000e760000000000 */
[----:B-1----:R2:W1:Y:S01]  /*0d40*/  SYNCS.EXCH.64 URZ, [UR4+0x100], UR6 ;  /* 0x0001000604ff75b2 */ /* 0x0024620008000100 */
[----:B------:R2:W1:Y:S01]  /*0d50*/  SYNCS.EXCH.64 URZ, [UR4+0x110], UR6 ;  /* 0x0001100604ff75b2 */ /* 0x0004620008000100 */
[----:B------:R2:W1:Y:S01]  /*0d60*/  SYNCS.EXCH.64 URZ, [UR4+0x108], UR6 ;  /* 0x0001080604ff75b2 */ /* 0x0004620008000100 */
[----:B------:R2:W1:Y:S02]  /*0d70*/  SYNCS.EXCH.64 URZ, [UR4+0x118], UR6 ;  /* 0x0001180604ff75b2 */ /* 0x0004640008000100 */
[----:B--2---:R-:W-:Y:S01]  /*0d80*/  NOP ;  /* 0x0000000000007918 */ /* 0x004fe20000000000 */
.L_x_14:
[----:B-1----:R-:W1:Y:S01]  /*0d90*/  LDCU UR4, c[0x0][0x36c] ;  /* 0x00006d80ff0477ac */ /* 0x002e620008000800 */
[----:B------:R-:W-:Y:S01]  /*0da0*/  ISETP.NE.OR P3, PT, R0, 0x2, !P3 ;  /* 0x000000020000780c */ /* 0x000fe20005f65670 */
[----:B------:R-:W-:Y:S01]  /*0db0*/  NOP ;  /* 0x0000000000007918 */ /* 0x000fe20000000000 */
[----:B------:R-:W-:Y:S01]  /*0dc0*/  LOP3.LUT R0, R94, 0x1f, RZ, 0xc0, !PT ;  /* 0x0000001f5e007812 */ /* 0x000fe200078ec0ff */
[----:B------:R-:W-:Y:S02]  /*0dd0*/  UISETP.NE.AND UP4, UPT, UR17, URZ, UPT ;  /* 0x000000ff1100728c */ /* 0x000fe4000bf85270 */
[----:B-1----:R-:W-:-:S09]  /*0de0*/  UISETP.EQ.U32.AND UP5, UPT, UR4, 0x1, UPT ;  /* 0x000000010400788c */ /* 0x002fd2000bfa2070 */
[----:B------:R-:W-:Y:S05]  /*0df0*/  BRA.U !UP5, `(.L_x_15) ;  /* 0x000000010d087547 */ /* 0x000fea000b800000 */
[----:B---34-:R-:W-:Y:S01]  /*0e00*/  UCGABAR_ARV ;  /* 0x00000000000079c7 */ /* 0x018fe20008000000 */
[----:B------:R-:W-:Y:S05]  /*0e10*/  BRA `(.L_x_16) ;  /* 0x0000000000047947 */ /* 0x000fea0003800000 */
.L_x_15:
[----:B---34-:R-:W-:Y:S01]  /*0e20*/  NOP ;  /* 0x0000000000007918 */ /* 0x018fe20000000000 */
.L_x_16:
[----:B------:R-:W1:Y:S01]  /*0e30*/  S2UR UR16, SR_CTAID.X ;  /* 0x00000000001079c3 */ /* 0x000e620000002500 */
[----:B------:R-:W-:-:S05]  /*0e40*/  CS2R.32 R84, SR_CgaSize ;  /* 0x0000000000547805 */ /* 0x000fca0000008a00 */
[----:B------:R-:W-:-:S05]  /*0e50*/  IMAD R84, R84, -0xa0, RZ ;  /* 0xffffff6054547824 */ /* 0x000fca00078e02ff */
[----:B------:R-:W-:-:S14]  /*0e60*/  R2UR UR5, R84 ;  /* 0x00000000540572ca */ /* 0x000fdc00000e0000 */
[----:B------:R-:W2:Y:S01]  /*0e70*/  LDCU UR5, c[0x0][UR5+0x2b0] ;  /* 0x00005600050577ac */ /* 0x000ea20008000800 */
[----:B------:R-:W-:-:S05]  /*0e80*/  CS2R.32 R84, SR_CgaSize ;  /* 0x0000000000547805 */ /* 0x000fca0000008a00 */
[----:B------:R-:W-:-:S05]  /*0e90*/  IMAD R84, R84, -0xa0, RZ ;  /* 0xffffff6054547824 */ /* 0x000fca00078e02ff */
[----:B------:R-:W-:-:S14]  /*0ea0*/  R2UR UR4, R84 ;  /* 0x00000000540472ca */ /* 0x000fdc00000e0000 */
[----:B------:R-:W3:Y:S01]  /*0eb0*/  LDCU UR4, c[0x0][UR4+0x2b4] ;  /* 0x00005680040477ac */ /* 0x000ee20008000800 */
[----:B------:R-:W4:Y:S01]  /*0ec0*/  S2UR UR20, SR_CTAID.Y ;  /* 0x00000000001479c3 */ /* 0x000f220000002600 */
[----:B------:R-:W-:-:S05]  /*0ed0*/  CS2R.32 R84, SR_CgaSize ;  /* 0x0000000000547805 */ /* 0x000fca0000008a00 */
[----:B------:R-:W-:-:S05]  /*0ee0*/  IMAD R84, R84, -0xa0, RZ ;  /* 0xffffff6054547824 */ /* 0x000fca00078e02ff */
[----:B------:R-:W-:-:S14]  /*0ef0*/  R2UR UR7, R84 ;  /* 0x00000000540772ca */ /* 0x000fdc00000e0000 */
[----:B------:R-:W3:Y:S01]  /*0f00*/  LDCU UR7, c[0x0][UR7+0x2a0] ;  /* 0x00005400070777ac */ /* 0x000ee20008000800 */
[----:B------:R-:W-:-:S05]  /*0f10*/  CS2R.32 R84, SR_CgaSize ;  /* 0x0000000000547805 */ /* 0x000fca0000008a00 */
[----:B------:R-:W-:-:S05]  /*0f20*/  IMAD R84, R84, -0xa0, RZ ;  /* 0xffffff6054547824 */ /* 0x000fca00078e02ff */
[----:B------:R-:W-:-:S14]  /*0f30*/  R2UR UR8, R84 ;  /* 0x00000000540872ca */ /* 0x000fdc00000e0000 */
[----:B------:R-:W3:Y:S01]  /*0f40*/  LDCU UR8, c[0x0][UR8+0x2a4] ;  /* 0x00005480080877ac */ /* 0x000ee20008000800 */
[----:B------:R-:W3:Y:S01]  /*0f50*/  S2UR UR9, SR_CgaCtaId ;  /* 0x00000000000979c3 */ /* 0x000ee20000008800 */
[----:B------:R-:W3:Y:S01]  /*0f60*/  LDCU UR21, c[0x0][0xb24] ;  /* 0x00016480ff1577ac */ /* 0x000ee20008000800 */
[----:B------:R-:W3:Y:S01]  /*0f70*/  LDCU UR42, c[0x0][0xb24] ;  /* 0x00016480ff2a77ac */ /* 0x000ee20008000800 */
[----:B-1----:R-:W-:Y:S01]  /*0f80*/  I2FP.F32.U32 R3, UR16 ;  /* 0x0000001000037c45 */ /* 0x002fe20008201000 */
[----:B------:R-:W1:Y:S04]  /*0f90*/  LDCU UR29, c[0x0][0xb30] ;  /* 0x00016600ff1d77ac */ /* 0x000e680008000800 */
[----:B--2---:R-:W-:Y:S01]  /*0fa0*/  FMUL R3, R3, UR5 ;  /* 0x0000000503037c20 */ /* 0x004fe20008400000 */
[----:B------:R-:W-:Y:S01]  /*0fb0*/  UMOV UR34, 0x5 ;  /* 0x0000000500227882 */ /* 0x000fe20000000000 */
[----:B----4-:R-:W-:-:S04]  /*0fc0*/  I2FP.F32.U32 R2, UR20 ;  /* 0x0000001400027c45 */ /* 0x010fc80008201000 */
[----:B------:R-:W2:Y:S01]  /*0fd0*/  F2I.U32.TRUNC.NTZ R3, R3 ;  /* 0x0000000300037305 */ /* 0x000ea2000020f000 */
[----:B---3--:R-:W-:Y:S01]  /*0fe0*/  FMUL R2, R2, UR4 ;  /* 0x0000000402027c20 */ /* 0x008fe20008400000 */
[----:B------:R-:W-:Y:S02]  /*0ff0*/  ULOP3.LUT UR5, UR9, 0x2, URZ, 0xc0, !UPT ;  /* 0x0000000209057892 */ /* 0x000fe4000f8ec0ff */
[----:B------:R-:W-:-:S04]  /*1000*/  ULOP3.LUT UR50, UR9, 0x1, URZ, 0xc0, !UPT ;  /* 0x0000000109327892 */ /* 0x000fc8000f8ec0ff */
[----:B------:R-:W3:Y:S01]  /*1010*/  F2I.U32.TRUNC.NTZ R2, R2 ;  /* 0x0000000200027305 */ /* 0x000ee2000020f000 */
[----:B------:R-:W-:Y:S02]  /*1020*/  UISETP.GT.U32.AND UP0, UPT, UR5, 0xffff, UPT ;  /* 0x0000ffff0500788c */ /* 0x000fe4000bf04070 */
[----:B------:R-:W-:Y:S02]  /*1030*/  UISETP.GT.U32.AND UP1, UPT, UR50, 0xffff, UPT ;  /* 0x0000ffff3200788c */ /* 0x000fe4000bf24070 */
[----:B------:R-:W-:Y:S01]  /*1040*/  USEL UR26, UR5, 0xffff, !UP0 ;  /* 0x0000ffff051a7887 */ /* 0x000fe2000c000000 */
[----:B--2---:R-:W-:Y:S01]  /*1050*/  R2UR UR4, R3 ;  /* 0x00000000030472ca */ /* 0x004fe200000e0000 */
[----:B------:R-:W-:Y:S02]  /*1060*/  USHF.R.U32.HI UR32, URZ, 0x1, UR9 ;  /* 0x00000001ff207899 */ /* 0x000fe40008011609 */
[----:B------:R-:W-:Y:S02]  /*1070*/  USHF.L.U32 UR31, UR9, 0x9, URZ ;  /* 0x00000009091f7899 */ /* 0x000fe400080006ff */
[----:B------:R-:W-:-:S02]  /*1080*/  USHF.L.U32 UR30, UR9, 0xc, URZ ;  /* 0x0000000c091e7899 */ /* 0x000fc400080006ff */
[----:B------:R-:W-:Y:S01]  /*1090*/  USEL UR27, UR50, 0xffff, !UP1 ;  /* 0x0000ffff321b7887 */ /* 0x000fe2000c800000 */
[----:B---3--:R-:W-:Y:S02]  /*10a0*/  R2UR UR6, R2 ;  /* 0x00000000020672ca */ /* 0x008fe400000e0000 */
[----:B------:R-:W-:-:S03]  /*10b0*/  PRMT R2, RZ, 0x7610, R2 ;  /* 0x00007610ff027816 */ /* 0x000fc60000000002 */
[----:B------:R-:W-:-:S04]  /*10c0*/  UIADD3 UR5, UPT, UPT, -UR4, URZ, URZ ;  /* 0x000000ff04057290 */ /* 0x000fc8000fffe1ff */
[----:B------:R-:W-:-:S04]  /*10d0*/  UIMAD UR5, UR7, UR5, UR16 ;  /* 0x00000005070572a4 */ /* 0x000fc8000f8e0210 */
[----:B------:R-:W-:Y:S02]  /*10e0*/  UIADD3 UR4, UPT, UPT, -UR6, URZ, URZ ;  /* 0x000000ff06047290 */ /* 0x000fe4000fffe1ff */
[----:B------:R-:W-:Y:S02]  /*10f0*/  IMAD.U32 R84, RZ, RZ, UR5 ;  /* 0x00000005ff547e24 */ /* 0x000fe4000f8e00ff */
[----:B------:R-:W-:-:S06]  /*1100*/  UIMAD UR4, UR8, UR4, UR20 ;  /* 0x00000004080472a4 */ /* 0x000fcc000f8e0214 */
[----:B------:R-:W-:Y:S01]  /*1110*/  IMAD.U32 R83, RZ, RZ, UR4 ;  /* 0x00000004ff537e24 */ /* 0x000fe2000f8e00ff */
[----:B-1----:R-:W-:Y:S06]  /*1120*/  BRA.U UP4, `(.L_x_17) ;  /* 0x0000000104447547 */ /* 0x002fec000b800000 */
[----:B------:R-:W-:Y:S02]  /*1130*/  R2UR UR4, R83 ;  /* 0x00000000530472ca */ /* 0x000fe400000e0000 */
[----:B------:R-:W-:-:S11]  /*1140*/  R2UR UR6, R84 ;  /* 0x00000000540672ca */ /* 0x000fd600000e0000 */
[----:B------:R-:W-:Y:S02]  /*1150*/  UISETP.NE.AND UP0, UPT, UR4, URZ, UPT ;  /* 0x000000ff0400728c */ /* 0x000fe4000bf05270 */
[----:B------:R-:W-:Y:S02]  /*1160*/  UISETP.NE.AND UP1, UPT, UR4, 0x1, UPT ;  /* 0x000000010400788c */ /* 0x000fe4000bf25270 */
[----:B------:R-:W-:Y:S02]  /*1170*/  UISETP.NE.AND UP2, UPT, UR6, URZ, UP0 ;  /* 0x000000ff0600728c */ /* 0x000fe40008745270 */
[----:B------:R-:W-:Y:S02]  /*1180*/  USEL UR4, URZ, 0x2, UP0 ;  /* 0x00000002ff047887 */ /* 0x000fe40008000000 */
[----:B------:R-:W-:Y:S02]  /*1190*/  USEL UR8, URZ, 0x1, UP2 ;  /* 0x00000001ff087887 */ /* 0x000fe40009000000 */
[----:B------:R-:W-:-:S02]  /*11a0*/  UISETP.NE.AND UP2, UPT, UR6, URZ, UPT ;  /* 0x000000ff0600728c */ /* 0x000fc4000bf45270 */
[----:B------:R-:W-:Y:S02]  /*11b0*/  USEL UR5, URZ, 0x4, UP1 ;  /* 0x00000004ff057887 */ /* 0x000fe40008800000 */
[----:B------:R-:W-:Y:S02]  /*11c0*/  UISETP.NE.AND UP0, UPT, UR6, 0x1, UPT ;  /* 0x000000010600788c */ /* 0x000fe4000bf05270 */
[----:B------:R-:W-:Y:S02]  /*11d0*/  USEL UR6, URZ, 0x8, UP1 ;  /* 0x00000008ff067887 */ /* 0x000fe40008800000 */
[----:B------:R-:W-:Y:S02]  /*11e0*/  USEL UR7, UR5, 0x4, UP2 ;  /* 0x0000000405077887 */ /* 0x000fe40009000000 */
[----:B------:R-:W-:Y:S02]  /*11f0*/  USEL UR4, UR4, 0x2, UP0 ;  /* 0x0000000204047887 */ /* 0x000fe40008000000 */
[----:B------:R-:W-:-:S02]  /*1200*/  USEL UR5, UR6, 0x8, UP0 ;  /* 0x0000000806057887 */ /* 0x000fc40008000000 */
[----:B------:R-:W-:-:S04]  /*1210*/  UIADD3 UR4, UPT, UPT, UR4, UR7, UR8 ;  /* 0x0000000704047290 */ /* 0x000fc8000fffe008 */
[----:B------:R-:W-:-:S06]  /*1220*/  UIADD3 UR4, UPT, UPT, UR4, UR5, URZ ;  /* 0x0000000504047290 */ /* 0x000fcc000fffe0ff */
[----:B------:R-:W-:-:S07]  /*1230*/  IMAD.U32 R2, RZ, RZ, UR4 ;  /* 0x00000004ff027e24 */ /* 0x000fce000f8e00ff */
.L_x_17:
[----:B------:R-:W1:Y:S01]  /*1240*/  S2UR UR36, SR_CTAID.Z ;  /* 0x00000000002479c3 */ /* 0x000e620000002700 */
[----:B------:R-:W-:Y:S01]  /*1250*/  UISETP.GE.AND UP0, UPT, UR21, 0x1, UPT ;  /* 0x000000011500788c */ /* 0x000fe2000bf06270 */
[----:B------:R-:W-:-:S08]  /*1260*/  UMOV UR33, 0x3 ;  /* 0x0000000300217882 */ /* 0x000fd00000000000 */
[----:B------:R-:W-:Y:S05]  /*1270*/  BRA.U !UP0, `(.L_x_18) ;  /* 0x0000000108d47547 */ /* 0x000fea000b800000 */
[----:B------:R-:W2:Y:S01]  /*1280*/  LDCU.128 UR12, c[0x0][0xb10] ;  /* 0x00016200ff0c77ac */ /* 0x000ea20008000c00 */
[----:B------:R-:W3:Y:S01]  /*1290*/  LDCU UR6, c[0x0][0x370] ;  /* 0x00006e00ff0677ac */ /* 0x000ee20008000800 */
[----:B------:R-:W4:Y:S01]  /*12a0*/  LDCU UR5, c[0x0][0x374] ;  /* 0x00006e80ff0577ac */ /* 0x000f220008000800 */
[----:B------:R-:W1:Y:S01]  /*12b0*/  LDCU UR28, c[0x0][0xb0c] ;  /* 0x00016180ff1c77ac */ /* 0x000e620008000800 */
[----:B------:R-:W1:Y:S01]  /*12c0*/  LDCU UR4, c[0x0][0xb20] ;  /* 0x00016400ff0477ac */ /* 0x000e620008000800 */
[----:B------:R-:W1:Y:S01]  /*12d0*/  LDCU.64 UR8, c[0x0][0xb28] ;  /* 0x00016500ff0877ac */ /* 0x000e620008000a00 */
[----:B--2---:R-:W-:Y:S02]  /*12e0*/  UISETP.NE.AND UP0, UPT, UR14, 0x1, UPT ;  /* 0x000000010e00788c */ /* 0x004fe4000bf05270 */
[----:B----4-:R-:W-:Y:S02]  /*12f0*/  UIMAD.WIDE.U32 UR10, UR5, UR15, URZ ;  /* 0x0000000f050a72a5 */ /* 0x010fe4000f8e00ff */
[----:B---3--:R-:W-:-:S02]  /*1300*/  UIMAD.WIDE.U32 UR22, UR6, UR12, URZ ;  /* 0x0000000c061672a5 */ /* 0x008fc4000f8e00ff */
[----:B-1----:R-:W-:Y:S02]  /*1310*/  UISETP.NE.AND UP1, UPT, UR28, 0x1, UPT ;  /* 0x000000011c00788c */ /* 0x002fe4000bf25270 */
[----:B------:R-:W-:Y:S01]  /*1320*/  UISETP.NE.AND UP2, UPT, UR21, 0x1, UPT ;  /* 0x000000011500788c */ /* 0x000fe2000bf45270 */
[----:B------:R-:W-:Y:S02]  /*1330*/  UMOV UR10, UR11 ;  /* 0x0000000b000a7c82 */ /* 0x000fe40008000000 */
[----:B------:R-:W-:Y:S01]  /*1340*/  UMOV UR22, UR23 ;  /* 0x0000001700167c82 */ /* 0x000fe20008000000 */
[----:B------:R-:W-:Y:S02]  /*1350*/  @UP0 USHF.R.U32.HI UR5, URZ, UR4, UR10 ;  /* 0x00000004ff050299 */ /* 0x000fe4000801160a */
[----:B------:R-:W-:Y:S02]  /*1360*/  UIMAD.WIDE.U32 UR24, UR20, UR15, URZ ;  /* 0x0000000f141872a5 */ /* 0x000fe4000f8e00ff */
[----:B------:R-:W-:-:S02]  /*1370*/  UIMAD.WIDE.U32 UR10, UR5, UR8, URZ ;  /* 0x00000008050a72a5 */ /* 0x000fc4000f8e00ff */
[----:B------:R-:W-:Y:S02]  /*1380*/  @UP1 USHF.R.U32.HI UR6, URZ, UR13, UR22 ;  /* 0x0000000dff061299 */ /* 0x000fe40008011616 */
[----:B------:R-:W-:Y:S02]  /*1390*/  UIMAD.WIDE.U32 UR18, UR16, UR12, URZ ;  /* 0x0000000c101272a5 */ /* 0x000fe4000f8e00ff */
[----:B------:R-:W-:Y:S01]  /*13a0*/  UIMAD.WIDE.U32 UR22, UR6, UR8, URZ ;  /* 0x00000008061672a5 */ /* 0x000fe2000f8e00ff */
[----:B------:R-:W-:Y:S01]  /*13b0*/  UMOV UR24, UR25 ;  /* 0x0000001900187c82 */ /* 0x000fe20008000000 */
[----:B------:R-:W-:Y:S01]  /*13c0*/  UMOV UR10, UR11 ;  /* 0x0000000b000a7c82 */ /* 0x000fe20008000000 */
[----:B------:R-:W-:Y:S02]  /*13d0*/  USHF.R.U32.HI UR24, URZ, UR4, UR24 ;  /* 0x00000004ff187299 */ /* 0x000fe40008011618 */
[----:B------:R-:W-:Y:S02]  /*13e0*/  @UP2 USHF.R.U32.HI UR5, URZ, UR9, UR10 ;  /* 0x00000009ff052299 */ /* 0x000fe4000801160a */
[----:B------:R-:W-:Y:S01]  /*13f0*/  UMOV UR7, UR23 ;  /* 0x0000001700077c82 */ /* 0x000fe20008000000 */
[----:B------:R-:W-:Y:S01]  /*1400*/  UMOV UR18, UR19 ;  /* 0x0000001300127c82 */ /* 0x000fe20008000000 */
[----:B------:R-:W-:-:S02]  /*1410*/  @UP2 USHF.R.U32.HI UR6, URZ, UR9, UR7 ;  /* 0x00000009ff062299 */ /* 0x000fc40008011607 */
[----:B------:R-:W-:Y:S02]  /*1420*/  USHF.R.U32.HI UR18, URZ, UR13, UR18 ;  /* 0x0000000dff127299 */ /* 0x000fe40008011612 */
[----:B------:R-:W-:Y:S02]  /*1430*/  USEL UR4, UR20, UR24, !UP0 ;  /* 0x0000001814047287 */ /* 0x000fe4000c000000 */
[----:B------:R-:W-:Y:S02]  /*1440*/  UIMAD UR7, UR5, UR21, URZ ;  /* 0x00000015050772a4 */ /* 0x000fe4000f8e02ff */
[----:B------:R-:W-:Y:S02]  /*1450*/  USEL UR5, UR16, UR18, !UP1 ;  /* 0x0000001210057287 */ /* 0x000fe4000c800000 */
[----:B------:R-:W-:Y:S02]  /*1460*/  UIMAD UR12, UR6, UR21, URZ ;  /* 0x00000015060c72a4 */ /* 0x000fe4000f8e02ff */
[----:B------:R-:W-:-:S02]  /*1470*/  UISETP.GE.AND UP0, UPT, UR4, UR7, UPT ;  /* 0x000000070400728c */ /* 0x000fc4000bf06270 */
[----:B------:R-:W-:Y:S02]  /*1480*/  UIMAD.WIDE.U32 UR10, UR4, UR8, URZ ;  /* 0x00000008040a72a5 */ /* 0x000fe4000f8e00ff */
[----:B------:R-:W-:Y:S02]  /*1490*/  UISETP.GE.OR UP0, UPT, UR5, UR12, UP0 ;  /* 0x0000000c0500728c */ /* 0x000fe40008706670 */
[----:B------:R-:W-:Y:S02]  /*14a0*/  UIMAD.WIDE.U32 UR12, UR5, UR8, URZ ;  /* 0x00000008050c72a5 */ /* 0x000fe4000f8e00ff */
[----:B------:R-:W-:Y:S01]  /*14b0*/  UIADD3 UR10, UPT, UPT, -UR4, URZ, URZ ;  /* 0x000000ff040a7290 */ /* 0x000fe2000fffe1ff */
[----:B------:R-:W-:Y:S01]  /*14c0*/  UMOV UR8, UR11 ;  /* 0x0000000b00087c82 */ /* 0x000fe20008000000 */
[----:B------:R-:W-:Y:S02]  /*14d0*/  UIADD3 UR11, UPT, UPT, -UR5, URZ, URZ ;  /* 0x000000ff050b7290 */ /* 0x000fe4000fffe1ff */
[----:B------:R-:W-:-:S03]  /*14e0*/  USHF.R.U32.HI UR8, URZ, UR9, UR8 ;  /* 0x00000009ff087299 */ /* 0x000fc60008011608 */
[----:B------:R-:W-:Y:S01]  /*14f0*/  @!UP0 UMOV UR7, UR13 ;  /* 0x0000000d00078c82 */ /* 0x000fe20008000000 */
[----:B------:R-:W-:Y:S02]  /*1500*/  UIMAD UR20, UR14, UR10, UR20 ;  /* 0x0000000a0e1472a4 */ /* 0x000fe4000f8e0214 */
[----:B------:R-:W-:Y:S02]  /*1510*/  USEL UR8, UR4, UR8, !UP2 ;  /* 0x0000000804087287 */ /* 0x000fe4000d000000 */
[----:B------:R-:W-:Y:S02]  /*1520*/  @!UP0 USHF.R.U32.HI UR7, URZ, UR9, UR7 ;  /* 0x00000009ff078299 */ /* 0x000fe40008011607 */
[----:B------:R-:W-:Y:S02]  /*1530*/  UIADD3 UR9, UPT, UPT, -UR8, URZ, URZ ;  /* 0x000000ff08097290 */ /* 0x000fe4000fffe1ff */
[----:B------:R-:W-:Y:S02]  /*1540*/  @!UP0 USEL UR7, UR5, UR7, !UP2 ;  /* 0x0000000705078287 */ /* 0x000fe4000d000000 */
[----:B------:R-:W-:-:S02]  /*1550*/  UIMAD UR9, UR21, UR9, UR4 ;  /* 0x00000009150972a4 */ /* 0x000fc4000f8e0204 */
[----:B------:R-:W-:Y:S02]  /*1560*/  @!UP0 UIADD3 UR8, UPT, UPT, UR8, -UR7, URZ ;  /* 0x8000000708088290 */ /* 0x000fe4000fffe0ff */
[----:B------:R-:W-:Y:S02]  /*1570*/  @!UP0 UIMAD UR6, UR9, UR6, UR7 ;  /* 0x00000006090682a4 */ /* 0x000fe4000f8e0207 */
[----:B------:R-:W-:Y:S02]  /*1580*/  @!UP0 UIMAD UR4, UR8, UR21, UR5 ;  /* 0x00000015080482a4 */ /* 0x000fe4000f8e0205 */
[----:B------:R-:W-:Y:S02]  /*1590*/  UIMAD UR16, UR28, UR11, UR16 ;  /* 0x0000000b1c1072a4 */ /* 0x000fe4000f8e0210 */
[----:B------:R-:W-:Y:S01]  /*15a0*/  UIMAD UR20, UR4, UR14, UR20 ;  /* 0x0000000e041472a4 */ /* 0x000fe2000f8e0214 */
[----:B------:R-:W-:Y:S02]  /*15b0*/  @!UP0 UMOV UR5, UR6 ;  /* 0x0000000600058c82 */ /* 0x000fe40008000000 */
[----:B------:R-:W-:-:S12]  /*15c0*/  UIMAD UR16, UR5, UR28, UR16 ;  /* 0x0000001c051072a4 */ /* 0x000fd8000f8e0210 */
.L_x_18:
[----:B------:R-:W-:Y:S02]  /*15d0*/  UISETP.NE.AND UP1, UPT, UR29, 0x1, UPT ;  /* 0x000000011d00788c */ /* 0x000fe4000bf25270 */
[----:B------:R-:W-:Y:S02]  /*15e0*/  ULOP3.LUT UR27, UR27, 0xffff, URZ, 0xc0, !UPT ;  /* 0x0000ffff1b1b7892 */ /* 0x000fe4000f8ec0ff */
[----:B------:R-:W-:Y:S02]  /*15f0*/  ULOP3.LUT UR26, UR26, 0xffff, URZ, 0xc0, !UPT ;  /* 0x0000ffff1a1a7892 */ /* 0x000fe4000f8ec0ff */
[----:B------:R-:W-:Y:S02]  /*1600*/  UISETP.NE.AND UP0, UPT, UR17, 0x2, UPT ;  /* 0x000000021100788c */ /* 0x000fe4000bf05270 */
[----:B------:R-:W-:Y:S02]  /*1610*/  ULOP3.LUT UR31, UR31, 0x400, URZ, 0xc0, !UPT ;  /* 0x000004001f1f7892 */ /* 0x000fe4000f8ec0ff */
[----:B------:R-:W-:-:S02]  /*1620*/  ULOP3.LUT UR30, UR30, 0x1000, URZ, 0xc0, !UPT ;  /* 0x000010001e1e7892 */ /* 0x000fc4000f8ec0ff */
[----:B------:R-:W-:Y:S02]  /*1630*/  USHF.L.U32 UR27, UR34, UR27, URZ ;  /* 0x0000001b221b7299 */ /* 0x000fe400080006ff */
[----:B------:R-:W-:Y:S01]  /*1640*/  USHF.L.U32 UR26, UR33, UR26, URZ ;  /* 0x0000001a211a7299 */ /* 0x000fe200080006ff */
[----:B------:R-:W-:Y:S11]  /*1650*/  BRA.U UP1, `(.L_x_19) ;  /* 0x0000000101447547 */ /* 0x000ff6000b800000 */
[----:B------:R-:W2:Y:S01]  /*1660*/  LDCU.128 UR8, c[0x0][0xb10] ;  /* 0x00016200ff0877ac */ /* 0x000ea20008000c00 */
[----:B------:R-:W3:Y:S01]  /*1670*/  LDCU UR12, c[0x0][0xb0c] ;  /* 0x00016180ff0c77ac */ /* 0x000ee20008000800 */
[----:B------:R-:W4:Y:S01]  /*1680*/  LDCU UR13, c[0x0][0xb20] ;  /* 0x00016400ff0d77ac */ /* 0x000f220008000800 */
[----:B--2---:R-:W-:Y:S02]  /*1690*/  UIMAD.WIDE.U32 UR6, UR16, UR8, URZ ;  /* 0x00000008100672a5 */ /* 0x004fe4000f8e00ff */
[----:B------:R-:W-:Y:S02]  /*16a0*/  UIMAD.WIDE.U32 UR4, UR20, UR11, URZ ;  /* 0x0000000b140472a5 */ /* 0x000fe4000f8e00ff */
[----:B---3--:R-:W-:Y:S02]  /*16b0*/  UISETP.NE.AND UP2, UPT, UR12, 0x1, UPT ;  /* 0x000000010c00788c */ /* 0x008fe4000bf45270 */
[----:B------:R-:W-:Y:S01]  /*16c0*/  UISETP.NE.AND UP1, UPT, UR10, 0x1, UPT ;  /* 0x000000010a00788c */ /* 0x000fe2000bf25270 */
[----:B------:R-:W-:-:S02]  /*16d0*/  UMOV UR6, UR7 ;  /* 0x0000000700067c82 */ /* 0x000fc40008000000 */
[----:B------:R-:W-:Y:S01]  /*16e0*/  UMOV UR4, UR5 ;  /* 0x0000000500047c82 */ /* 0x000fe20008000000 */
[----:B------:R-:W-:Y:S02]  /*16f0*/  USHF.R.U32.HI UR6, URZ, UR9, UR6 ;  /* 0x00000009ff067299 */ /* 0x000fe40008011606 */
[----:B----4-:R-:W-:Y:S02]  /*1700*/  USHF.R.U32.HI UR4, URZ, UR13, UR4 ;  /* 0x0000000dff047299 */ /* 0x010fe40008011604 */
[----:B------:R-:W-:Y:S02]  /*1710*/  USEL UR5, UR16, UR6, !UP2 ;  /* 0x0000000610057287 */ /* 0x000fe4000d000000 */
[----:B------:R-:W-:-:S04]  /*1720*/  USEL UR4, UR20, UR4, !UP1 ;  /* 0x0000000414047287 */ /* 0x000fc8000c800000 */
[----:B------:R-:W-:Y:S02]  /*1730*/  UIADD3 UR6, UPT, UPT, UR5, -UR4, URZ ;  /* 0x8000000405067290 */ /* 0x000fe4000fffe0ff */
[----:B------:R-:W-:Y:S02]  /*1740*/  UIADD3 UR4, UPT, UPT, -UR5, UR4, URZ ;  /* 0x0000000405047290 */ /* 0x000fe4000fffe1ff */
[----:B------:R-:W-:Y:S02]  /*1750*/  UIMAD UR20, UR6, UR10, UR20 ;  /* 0x0000000a061472a4 */ /* 0x000fe4000f8e0214 */
[----:B------:R-:W-:-:S12]  /*1760*/  UIMAD UR16, UR4, UR12, UR16 ;  /* 0x0000000c041072a4 */ /* 0x000fd8000f8e0210 */
.L_x_19:
[----:B------:R-:W-:Y:S05]  /*1770*/  BRA.U !UP5, `(.L_x_20) ;  /* 0x000000010d0c7547 */ /* 0x000fea000b800000 */
[----:B------:R-:W-:Y:S01]  /*1780*/  UCGABAR_WAIT ;  /* 0x0000000000007dc7 */ /* 0x000fe20008000000 */
[----:B------:R-:W-:Y:S01]  /*1790*/  CCTL.IVALL ;  /* 0x00000000ff00798f */ /* 0x000fe20002000000 */
[----:B------:R-:W-:Y:S05]  /*17a0*/  BRA `(.L_x_21) ;  /* 0x0000000000047947 */ /* 0x000fea0003800000 */
.L_x_20:
[----:B------:R-:W-:Y:S06]  /*17b0*/  BAR.SYNC.DEFER_BLOCKING 0x0 ;  /* 0x0000000000007b1d */ /* 0x000fec0000010000 */
.L_x_21:
[----:B------:R-:W-:Y:S05]  /*17c0*/  BRA.U UP0, `(.L_x_22) ;  /* 0x0000001500007547 */ /* 0x000fea000b800000 */
[----:B------:R-:W2:Y:S01]  /*17d0*/  LDCU UR7, c[0x0][0x38c] ;  /* 0x00007180ff0777ac */ /* 0x000ea20008000800 */
[----:B------:R-:W3:Y:S01]  /*17e0*/  S2UR UR8, SR_CgaCtaId ;  /* 0x00000000000879c3 */ /* 0x000ee20000008800 */
[----:B------:R-:W-:Y:S01]  /*17f0*/  PLOP3.LUT P1, PT, PT, PT, UP3, 0x80, 0x8 ;  /* 0x000000000008781c */ /* 0x000fe20003f2f038 */
[----:B------:R-:W-:Y:S01]  /*1800*/  IMAD.MOV.U32 R12, RZ, RZ, 0x1 ;  /* 0x00000001ff0c7424 */ /* 0x000fe200078e00ff */
[----:B------:R-:W-:Y:S01]  /*1810*/  UISETP.NE.AND UP0, UPT, UR17, URZ, UPT ;  /* 0x000000ff1100728c */ /* 0x000fe2000bf05270 */
[----:B------:R-:W-:Y:S01]  /*1820*/  ISETP.EQ.OR P2, PT, R0, RZ, P3 ;  /* 0x000000ff0000720c */ /* 0x000fe20001f42670 */
[----:B------:R-:W-:Y:S01]  /*1830*/  UMOV UR21, 0x400 ;  /* 0x0000040000157882 */ /* 0x000fe20000000000 */
[----:B------:R-:W-:Y:S01]  /*1840*/  USHF.L.U32 UR5, UR32, 0x5, URZ ;  /* 0x0000000520057899 */ /* 0x000fe200080006ff */
[----:B------:R-:W-:Y:S01]  /*1850*/  PLOP3.LUT P1, PT, P1, PT, PT, 0x8, 0x80 ;  /* 0x000000000080781c */ /* 0x000fe20000f2e170 */
[----:B------:R-:W-:Y:S01]  /*1860*/  USEL UR25, UR48, 0x2, UP0 ;  /* 0x0000000230197887 */ /* 0x000fe20008000000 */
[----:B------:R-:W-:Y:S01]  /*1870*/  CS2R R10, SRZ ;  /* 0x00000000000a7805 */ /* 0x000fe2000001ff00 */
[----:B------:R-:W-:Y:S01]  /*1880*/  IMAD.MOV.U32 R9, RZ, RZ, RZ ;  /* 0x000000ffff097224 */ /* 0x000fe200078e00ff */
[----:B------:R-:W4:Y:S01]  /*1890*/  LDCU UR43, c[0x0][0x370] ;  /* 0x00006e00ff2b77ac */ /* 0x000f220008000800 */
[----:B------:R-:W-:Y:S01]  /*18a0*/  IMAD.MOV.U32 R8, RZ, RZ, 0x1 ;  /* 0x00000001ff087424 */ /* 0x000fe200078e00ff */
[----:B------:R-:W1:Y:S01]  /*18b0*/  LDCU.64 UR28, c[0x0][0x348] ;  /* 0x00006900ff1c77ac */ /* 0x000e620008000a00 */
[----:B--2---:R-:W-:-:S02]  /*18c0*/  UIADD3 UR6, UPT, UPT, UR7, 0x1f, URZ ;  /* 0x0000001f07067890 */ /* 0x004fc4000fffe0ff */
[----:B------:R-:W-:Y:S02]  /*18d0*/  UIADD3 UR49, UPT, UPT, UR7, 0x3e, URZ ;  /* 0x0000003e07317890 */ /* 0x000fe4000fffe0ff */
[----:B------:R-:W-:Y:S02]  /*18e0*/  USHF.R.S32.HI UR4, URZ, 0x1f, UR6 ;  /* 0x0000001fff047899 */ /* 0x000fe40008011406 */
[----:B---3--:R-:W-:Y:S02]  /*18f0*/  ULEA UR21, UR8, UR21, 0x18 ;  /* 0x0000001508157291 */ /* 0x008fe4000f8ec0ff */
[----:B------:R-:W-:Y:S02]  /*1900*/  ULEA.HI UR4, UR4, UR6, URZ, 0x5 ;  /* 0x0000000604047291 */ /* 0x000fe4000f8f28ff */
[----:B------:R-:W-:Y:S02]  /*1910*/  UIADD3 UR6, UPT, UPT, UR7, -0x1, URZ ;  /* 0xffffffff07067890 */ /* 0x000fe4000fffe0ff */
[----:B------:R-:W-:-:S02]  /*1920*/  USHF.R.S32.HI UR45, URZ, 0x5, UR4 ;  /* 0x00000005ff2d7899 */ /* 0x000fc40008011404 */
[----:B------:R-:W-:Y:S02]  /*1930*/  UISETP.GE.U32.AND UP1, UPT, UR6, -0x3f, UPT ;  /* 0xffffffc10600788c */ /* 0x000fe4000bf26070 */
[----:B------:R-:W-:Y:S02]  /*1940*/  UISETP.LT.U32.AND UP0, UPT, UR45, 0x5, UPT ;  /* 0x000000052d00788c */ /* 0x000fe4000bf01070 */
[----:B------:R-:W-:Y:S02]  /*1950*/  ULEA UR38, UR31, UR21, 0x1 ;  /* 0x000000151f267291 */ /* 0x000fe4000f8e08ff */
[----:B------:R-:W-:Y:S02]  /*1960*/  USEL UR44, UR45, 0x5, UP0 ;  /* 0x000000052d2c7887 */ /* 0x000fe40008000000 */
[----:B------:R-:W-:Y:S02]  /*1970*/  ULEA UR37, UR30, UR21, 0x1 ;  /* 0x000000151e257291 */ /* 0x000fe4000f8e08ff */
[----:B------:R-:W-:-:S02]  /*1980*/  UIADD3 UR24, UPT, UPT, UR44, -0x1, URZ ;  /* 0xffffffff2c187890 */ /* 0x000fc4000fffe0ff */
[----:B------:R-:W-:Y:S01]  /*1990*/  @UP1 UIADD3 UR24, UPT, UPT, UR44, URZ, URZ ;  /* 0x000000ff2c181290 */ /* 0x000fe2000fffe0ff */
[----:B------:R-:W2:Y:S01]  /*19a0*/  LDCU UR41, c[0x0][0x374] ;  /* 0x00006e80ff2977ac */ /* 0x000ea20008000800 */
[----:B------:R-:W-:Y:S02]  /*19b0*/  ULOP3.LUT UR47, UR5, 0x20, URZ, 0xe2, !UPT ;  /* 0x00000020052f7892 */ /* 0x000fe4000f8ee2ff */
[----:B------:R-:W-:Y:S02]  /*19c0*/  UIADD3 UR38, UPT, UPT, UR38, 0x8800, URZ ;  /* 0x0000880026267890 */ /* 0x000fe4000fffe0ff */
[----:B------:R-:W-:Y:S02]  /*19d0*/  UIADD3 UR37, UPT, UPT, UR37, 0xd800, URZ ;  /* 0x0000d80025257890 */ /* 0x000fe4000fffe0ff */
[----:B------:R-:W-:Y:S02]  /*19e0*/  UIADD3 UR46, UPT, UPT, UR45, -UR44, URZ ;  /* 0x8000002c2d2e7290 */ /* 0x000fe4000fffe0ff */
[----:B------:R-:W-:Y:S01]  /*19f0*/  UIADD3 UR24, UPT, UPT, UR24, 0x1, URZ ;  /* 0x0000000118187890 */ /* 0x000fe2000fffe0ff */
[----:B-1--4-:R-:W-:-:S11]  /*1a00*/  UMOV UR7, URZ ;  /* 0x000000ff00077c82 */ /* 0x012fd60008000000 */
.L_x_42:
[----:B-1----:R-:W1:Y:S02]  /*1a10*/  S2UR UR4, SR_CgaCtaId ;  /* 0x00000000000479c3 */ /* 0x002e640000008800 */
[----:B-1----:R-:W-:-:S09]  /*1a20*/  UISETP.NE.AND UP0, UPT, UR4, URZ, UPT ;  /* 0x000000ff0400728c */ /* 0x002fd2000bf05270 */
[----:B------:R-:W-:Y:S05]  /*1a30*/  BRA.U UP0, `(.L_x_23) ;  /* 0x0000000100287547 */ /* 0x000fea000b800000 */
[----:B------:R-:W-:Y:S02]  /*1a40*/  LEA R0, R9, UR21, 0x3 ;  /* 0x0000001509007c11 */ /* 0x000fe4000f8e18ff */
[----:B------:R-:W-:-:S04]  /*1a50*/  SHF.L.U32 R3, R8, 0x1f, RZ ;  /* 0x0000001f08037819 */ /* 0x000fc800000006ff */
[----:B------:R-:W1:Y:S02]  /*1a60*/  SYNCS.PHASECHK.TRANS64.TRYWAIT P0, [R0+URZ+0x110], R3 ;  /* 0x00011003000075a7 */ /* 0x000e6400080011ff */
[----:B-1----:R-:W-:Y:S05]  /*1a70*/  @!P0 BRA `(.L_x_24) ;  /* 0x0000007c003c8947 */ /* 0x002fea0003800000 */
.L_x_139:
[----:B------:R3:W-:Y:S01]  /*1a80*/  SYNCS.ARRIVE.TRANS64.A1T0 RZ, [R0+URZ+0x100], RZ ;  /* 0x000100ff00ff79a7 */ /* 0x0007e200081000ff */
[----:B------:R-:W-:-:S05]  /*1a90*/  VIADD R9, R9, 0x1 ;  /* 0x0000000109097836 */ /* 0x000fca0000000000 */
[----:B------:R-:W-:-:S04]  /*1aa0*/  ISETP.NE.AND P0, PT, R9, 0x2, PT ;  /* 0x000000020900780c */ /* 0x000fc80003f05270 */
[----:B-1----:R-:W-:Y:S02]  /*1ab0*/  SEL R3, RZ, 0x1, P0 ;  /* 0x00000001ff037807 */ /* 0x002fe40000000000 */
[----:B------:R-:W-:Y:S02]  /*1ac0*/  SEL R9, R9, RZ, P0 ;  /* 0x000000ff09097207 */ /* 0x000fe40000000000 */
[----:B------:R-:W-:-:S07]  /*1ad0*/  LOP3.LUT R8, R8, R3, RZ, 0x3c, !PT ;  /* 0x0000000308087212 */ /* 0x000fce00078e3cff */
.L_x_23:
[----:B------:R-:W-:Y:S01]  /*1ae0*/  ULEA UR4, UR7, UR21, 0x3 ;  /* 0x0000001507047291 */ /* 0x000fe2000f8e18ff */
[----:B---3--:R-:W-:Y:S01]  /*1af0*/  SHF.L.U32 R0, R12, 0x1f, RZ ;  /* 0x0000001f0c007819 */ /* 0x008fe200000006ff */
[----:B------:R-:W-:Y:S02]  /*1b00*/  UISETP.GE.U32.AND UP0, UPT, UR49, 0x3f, UPT ;  /* 0x0000003f3100788c */ /* 0x000fe4000bf06070 */
[----:B------:R-:W-:Y:S02]  /*1b10*/  ULEA UR11, UR20, UR50, 0x1 ;  /* 0x00000032140b7291 */ /* 0x000fe4000f8e08ff */
[----:B------:R-:W-:Y:S02]  /*1b20*/  ULEA UR35, UR16, UR47, 0x6 ;  /* 0x0000002f10237291 */ /* 0x000fe4000f8e30ff */
[----:B------:R-:W-:Y:S01]  /*1b30*/  USHF.L.U32 UR11, UR11, 0x7, URZ ;  /* 0x000000070b0b7899 */ /* 0x000fe200080006ff */
[----:B------:R1:W3:Y:S01]  /*1b40*/  SYNCS.PHASECHK.TRANS64.TRYWAIT P0, [UR4+0x28], R0 ;  /* 0x00002800ff0075a7 */ /* 0x0002e20008001104 */
[----:B------:R-:W-:Y:S01]  /*1b50*/  UMOV UR6, URZ ;  /* 0x000000ff00067c82 */ /* 0x000fe20008000000 */
[----:B------:R-:W-:Y:S09]  /*1b60*/  BRA.U !UP0, `(.L_x_25) ;  /* 0x0000000108c87547 */ /* 0x000ff2000b800000 */
[----:B------:R-:W-:Y:S01]  /*1b70*/  UMOV UR13, URZ ;  /* 0x000000ff000d7c82 */ /* 0x000fe20008000000 */
[----:B------:R-:W-:-:S05]  /*1b80*/  UMOV UR4, UR7 ;  /* 0x0000000700047c82 */ /* 0x000fca0008000000 */
.L_x_31:
[----:B------:R-:W-:Y:S01]  /*1b90*/  ULEA UR33, UR4, UR21, 0x3 ;  /* 0x0000001504217291 */ /* 0x000fe2000f8e18ff */
[----:B---3--:R-:W-:Y:S01]  /*1ba0*/  @!P3 MOV R2, 0x5000 ;  /* 0x000050000002b802 */ /* 0x008fe20000000f00 */
[----:B-1-3--:R-:W-:Y:S10]  /*1bb0*/  @P0 BRA `(.L_x_26) ;  /* 0x00000000000c0947 */ /* 0x00aff40003800000 */
[----:B------:R-:W-:-:S04]  /*1bc0*/  SHF.L.U32 R3, R12, 0x1f, RZ ;  /* 0x0000001f0c037819 */ /* 0x000fc800000006ff */
[----:B------:R-:W3:Y:S02]  /*1bd0*/  SYNCS.PHASECHK.TRANS64.TRYWAIT P0, [UR33+0x28], R3 ;  /* 0x00002803ff0075a7 */ /* 0x000ee40008001121 */
[----:B---3--:R-:W-:Y:S05]  /*1be0*/  @!P0 BRA `(.L_x_27) ;  /* 0x0000007800f48947 */ /* 0x008fea0003800000 */
.L_x_26:
[----:B------:R3:W-:Y:S01]  /*1bf0*/  @!P3 SYNCS.ARRIVE.TRANS64 RZ, [UR33], R2 ;  /* 0x00000002ffffb9a7 */ /* 0x0007e20008000021 */
[----:B------:R-:W-:-:S04]  /*1c00*/  ULOP3.LUT UR5, UR25, 0x2, URZ, 0xfc, !UPT ;  /* 0x0000000219057892 */ /* 0x000fc8000f8efcff */
[----:B------:R-:W-:-:S09]  /*1c10*/  UISETP.NE.AND UP0, UPT, UR5, 0x2, UPT ;  /* 0x000000020500788c */ /* 0x000fd2000bf05270 */
[----:B------:R-:W-:Y:S05]  /*1c20*/  BRA.U UP0, `(.L_x_28) ;  /* 0x0000000100047547 */ /* 0x000fea000b800000 */
[----:B--2---:R-:W-:Y:S05]  /*1c30*/  BPT.TRAP 0x1 ;  /* 0x000000040000795c */ /* 0x004fea0000300000 */
.L_x_28:
[----:B------:R-:W-:Y:S04]  /*1c40*/  BSSY.RECONVERGENT B0, `(.L_x_29) ;  /* 0x0000003000007945 */ /* 0x000fe80003800200 */
[----:B------:R-:W-:Y:S05]  /*1c50*/  @P2 BRA `(.L_x_30) ;  /* 0x0000000000042947 */ /* 0x000fea0003800000 */
[----:B--2---:R-:W-:Y:S05]  /*1c60*/  BPT.TRAP 0x1 ;  /* 0x000000040000795c */ /* 0x004fea0000300000 */
.L_x_30:
[----:B--2---:R-:W-:Y:S05]  /*1c70*/  BSYNC.RECONVERGENT B0 ;  /* 0x0000000000007941 */ /* 0x004fea0003800200 */
.L_x_29:
[----:B------:R-:W-:Y:S02]  /*1c80*/  UIADD3 UR5, UPT, UPT, UR4, 0x1, URZ ;  /* 0x0000000104057890 */ /* 0x000fe4000fffe0ff */
[----:B------:R-:W-:Y:S02]  /*1c90*/  USHF.L.U32 UR34, UR13, 0x5, URZ ;  /* 0x000000050d227899 */ /* 0x000fe400080006ff */
[----:B------:R-:W-:Y:S02]  /*1ca0*/  UISETP.NE.AND UP0, UPT, UR5, 0x5, UPT ;  /* 0x000000050500788c */ /* 0x000fe4000bf05270 */
[----:B------:R-:W-:Y:S02]  /*1cb0*/  UIADD3 UR13, UPT, UPT, UR13, 0x1, URZ ;  /* 0x000000010d0d7890 */ /* 0x000fe4000fffe0ff */
[----:B------:R-:W-:Y:S02]  /*1cc0*/  USEL UR6, URZ, 0x1, UP0 ;  /* 0x00000001ff067887 */ /* 0x000fe40008000000 */
[----:B------:R-:W-:-:S02]  /*1cd0*/  USEL UR7, UR5, URZ, UP0 ;  /* 0x000000ff05077287 */ /* 0x000fc40008000000 */
[----:B------:R-:W-:Y:S02]  /*1ce0*/  UIADD3 UR14, UP1, UPT, UR28, 0x80, URZ ;  /* 0x000000801c0e7890 */ /* 0x000fe4000ff3e0ff */
[----:B------:R-:W-:Y:S01]  /*1cf0*/  ULEA UR5, UR7, UR21, 0x3 ;  /* 0x0000001507057291 */ /* 0x000fe2000f8e18ff */
[----:B------:R-:W-:Y:S01]  /*1d00*/  LOP3.LUT R12, R12, UR6, RZ, 0x3c, !PT ;  /* 0x000000060c0c7c12 */ /* 0x000fe2000f8e3cff */
[----:B------:R-:W-:Y:S02]  /*1d10*/  ULEA UR6, UR4, UR31, 0xb ;  /* 0x0000001f04067291 */ /* 0x000fe4000f8e58ff */
[----:B------:R-:W-:Y:S01]  /*1d20*/  UIADD3.X UR15, UPT, UPT, URZ, UR29, URZ, UP1, !UPT ;  /* 0x0000001dff0f7290 */ /* 0x000fe20008ffe4ff */
[----:B-1----:R-:W-:Y:S01]  /*1d30*/  SHF.L.U32 R0, R12, 0x1f, RZ ;  /* 0x0000001f0c007819 */ /* 0x002fe200000006ff */
[----:B------:R-:W-:Y:S02]  /*1d40*/  ULEA UR6, UR6, UR21, 0x1 ;  /* 0x0000001506067291 */ /* 0x000fe4000f8e08ff */
[----:B------:R-:W-:Y:S01]  /*1d50*/  UPRMT UR16, URZ, 0x5410, UR27 ;  /* 0x00005410ff107896 */ /* 0x000fe2000800001b */
[----:B------:R4:W1:Y:S01]  /*1d60*/  SYNCS.PHASECHK.TRANS64.TRYWAIT P0, [UR5+0x28], R0 ;  /* 0x00002800ff0075a7 */ /* 0x0008620008001105 */
[----:B------:R-:W-:-:S02]  /*1d70*/  ULEA UR5, UR4, UR30, 0xd ;  /* 0x0000001e04057291 */ /* 0x000fc4000f8e68ff */
[----:B------:R-:W-:Y:S02]  /*1d80*/  UIADD3 UR4, UP0, UPT, UR28, 0x180, URZ ;  /* 0x000001801c047890 */ /* 0x000fe4000ff1e0ff */
[----:B------:R-:W-:Y:S02]  /*1d90*/  ULEA UR5, UR5, UR21, 0x1 ;  /* 0x0000001505057291 */ /* 0x000fe4000f8e08ff */
[----:B------:R-:W-:Y:S02]  /*1da0*/  UIADD3 UR32, UPT, UPT, UR6, 0x8800, URZ ;  /* 0x0000880006207890 */ /* 0x000fe4000fffe0ff */
[----:B------:R-:W-:Y:S02]  /*1db0*/  UIADD3 UR8, UPT, UPT, UR5, 0xd800, URZ ;  /* 0x0000d80005087890 */ /* 0x000fe4000fffe0ff */
[----:B------:R-:W-:Y:S02]  /*1dc0*/  UIADD3.X UR5, UPT, UPT, URZ, UR29, URZ, UP0, !UPT ;  /* 0x0000001dff057290 */ /* 0x000fe400087fe4ff */
[----:B------:R-:W-:-:S02]  /*1dd0*/  UISETP.NE.AND UP0, UPT, UR13, UR24, UPT ;  /* 0x000000180d00728c */ /* 0x000fc4000bf05270 */
[----:B------:R-:W-:Y:S01]  /*1de0*/  UPRMT UR6, URZ, 0x5410, UR26 ;  /* 0x00005410ff067896 */ /* 0x000fe2000800001a */
[----:B------:R-:W-:Y:S01]  /*1df0*/  UMOV UR18, 0x0 ;  /* 0x0000000000127882 */ /* 0x000fe20000000000 */
[----:B------:R-:W-:Y:S01]  /*1e00*/  UMOV UR19, 0x10000000 ;  /* 0x1000000000137882 */ /* 0x000fe20000000000 */
[----:B------:R-:W-:Y:S01]  /*1e10*/  UMOV UR12, UR36 ;  /* 0x00000024000c7c82 */ /* 0x000fe20008000000 */
[----:B------:R-:W-:Y:S01]  /*1e20*/  UMOV UR9, UR33 ;  /* 0x0000002100097c82 */ /* 0x000fe20008000000 */
[----:B------:R-:W-:Y:S01]  /*1e30*/  UMOV UR10, UR34 ;  /* 0x00000022000a7c82 */ /* 0x000fe20008000000 */
[----:B------:R-:W-:Y:S03]  /*1e40*/  UTMALDG.3D.MULTICAST [UR32], [UR14], UR16, desc[UR18] ;  /* 0x000012200e0073b4 */ /* 0x000fe60008011810 */
[----:B------:R2:W-:Y:S02]  /*1e50*/  UTMALDG.3D.MULTICAST [UR8], [UR4], UR6, desc[UR18] ;  /* 0x00001208040073b4 */ /* 0x0005e40008011806 */
[----:B--2---:R-:W-:Y:S01]  /*1e60*/  UMOV UR6, UR24 ;  /* 0x0000001800067c82 */ /* 0x004fe20008000000 */
[----:B------:R-:W-:Y:S01]  /*1e70*/  UMOV UR4, UR7 ;  /* 0x0000000700047c82 */ /* 0x000fe20008000000 */
[----:B----4-:R-:W-:Y:S05]  /*1e80*/  BRA.U UP0, `(.L_x_31) ;  /* 0xfffffffd00407547 */ /* 0x010fea000b83ffff */
.L_x_25:
[----:B------:R-:W-:Y:S01]  /*1e90*/  ULEA UR4, UR7, UR21, 0x3 ;  /* 0x0000001507047291 */ /* 0x000fe2000f8e18ff */
[----:B-1----:R-:W-:Y:S01]  /*1ea0*/  SHF.L.U32 R0, R12, 0x1f, RZ ;  /* 0x0000001f0c007819 */ /* 0x002fe200000006ff */
[----:B------:R-:W-:Y:S01]  /*1eb0*/  @!P1 SYNCS.ARRIVE.TRANS64.A1T0 RZ, [UR21+0x98], RZ ;  /* 0x000098ffffff99a7 */ /* 0x000fe20008100015 */
[----:B------:R-:W-:-:S06]  /*1ec0*/  UISETP.GT.AND UP0, UPT, UR45, UR44, UPT ;  /* 0x0000002c2d00728c */ /* 0x000fcc000bf04270 */
[----:B---3--:R1:W3:Y:S03]  /*1ed0*/  SYNCS.PHASECHK.TRANS64.TRYWAIT P0, [UR4+0x28], R0 ;  /* 0x00002800ff0075a7 */ /* 0x0082e60008001104 */
[----:B------:R-:W-:Y:S05]  /*1ee0*/  BRA.U !UP0, `(.L_x_32) ;  /* 0x0000000108bc7547 */ /* 0x000fea000b800000 */
[----:B------:R-:W-:Y:S01]  /*1ef0*/  UIADD3 UR13, UPT, UPT, UR46, UR6, URZ ;  /* 0x000000062e0d7290 */ /* 0x000fe2000fffe0ff */
[----:B------:R-:W-:-:S11]  /*1f00*/  UMOV UR4, UR7 ;  /* 0x0000000700047c82 */ /* 0x000fd60008000000 */
.L_x_38:
[----:B------:R-:W-:Y:S01]  /*1f10*/  ULEA UR17, UR4, UR21, 0x3 ;  /* 0x0000001504117291 */ /* 0x000fe2000f8e18ff */
[----:B---3--:R-:W-:Y:S01]  /*1f20*/  @!P3 MOV R2, 0x5000 ;  /* 0x000050000002b802 */ /* 0x008fe20000000f00 */
[----:B-1-3--:R-:W-:Y:S10]  /*1f30*/  @P0 BRA `(.L_x_33) ;  /* 0x00000000000c0947 */ /* 0x00aff40003800000 */
[----:B------:R-:W-:-:S04]  /*1f40*/  SHF.L.U32 R3, R12, 0x1f, RZ ;  /* 0x0000001f0c037819 */ /* 0x000fc800000006ff */
[----:B------:R-:W3:Y:S02]  /*1f50*/  SYNCS.PHASECHK.TRANS64.TRYWAIT P0, [UR17+0x28], R3 ;  /* 0x00002803ff0075a7 */ /* 0x000ee40008001111 */
[----:B---3--:R-:W-:Y:S05]  /*1f60*/  @!P0 BRA `(.L_x_34) ;  /* 0x00000078002c8947 */ /* 0x008fea0003800000 */
.L_x_33:
[----:B------:R3:W-:Y:S01]  /*1f70*/  @!P3 SYNCS.ARRIVE.TRANS64 RZ, [UR17], R2 ;  /* 0x00000002ffffb9a7 */ /* 0x0007e20008000011 */
[----:B------:R-:W-:-:S04]  /*1f80*/  ULOP3.LUT UR5, UR25, 0x2, URZ, 0xfc, !UPT ;  /* 0x0000000219057892 */ /* 0x000fc8000f8efcff */
[----:B------:R-:W-:-:S09]  /*1f90*/  UISETP.NE.AND UP0, UPT, UR5, 0x2, UPT ;  /* 0x000000020500788c */ /* 0x000fd2000bf05270 */
[----:B------:R-:W-:Y:S05]  /*1fa0*/  BRA.U UP0, `(.L_x_35) ;  /* 0x0000000100047547 */ /* 0x000fea000b800000 */
[----:B--2---:R-:W-:Y:S05]  /*1fb0*/  BPT.TRAP 0x1 ;  /* 0x000000040000795c */ /* 0x004fea0000300000 */
.L_x_35:
[----:B------:R-:W-:Y:S04]  /*1fc0*/  BSSY.RECONVERGENT B0, `(.L_x_36) ;  /* 0x0000003000007945 */ /* 0x000fe80003800200 */
[----:B------:R-:W-:Y:S05]  /*1fd0*/  @P2 BRA `(.L_x_37) ;  /* 0x0000000000042947 */ /* 0x000fea0003800000 */
[----:B--2---:R-:W-:Y:S05]  /*1fe0*/  BPT.TRAP 0x1 ;  /* 0x000000040000795c */ /* 0x004fea0000300000 */
.L_x_37:
[----:B--2---:R-:W-:Y:S05]  /*1ff0*/  BSYNC.RECONVERGENT B0 ;  /* 0x0000000000007941 */ /* 0x004fea0003800200 */
.L_x_36:
[----:B------:R-:W-:Y:S02]  /*2000*/  UIADD3 UR5, UPT, UPT, UR4, 0x1, URZ ;  /* 0x0000000104057890 */ /* 0x000fe4000fffe0ff */
[----:B------:R-:W-:Y:S02]  /*2010*/  UIADD3 UR14, UP1, UPT, UR28, 0x80, URZ ;  /* 0x000000801c0e7890 */ /* 0x000fe4000ff3e0ff */
[----:B------:R-:W-:Y:S02]  /*2020*/  UISETP.NE.AND UP0, UPT, UR5, 0x5, UPT ;  /* 0x000000050500788c */ /* 0x000fe4000bf05270 */
[----:B------:R-:W-:Y:S02]  /*2030*/  ULEA UR16, UR4, UR38, 0xc ;  /* 0x0000002604107291 */ /* 0x000fe4000f8e60ff */
[----:B------:R-:W-:Y:S02]  /*2040*/  USEL UR8, URZ, 0x1, UP0 ;  /* 0x00000001ff087887 */ /* 0x000fe40008000000 */
[----:B------:R-:W-:-:S02]  /*2050*/  USEL UR7, UR5, URZ, UP0 ;  /* 0x000000ff05077287 */ /* 0x000fc40008000000 */
[----:B------:R-:W-:Y:S02]  /*2060*/  UIADD3 UR22, UP0, UPT, UR28, 0x180, URZ ;  /* 0x000001801c167890 */ /* 0x000fe4000ff1e0ff */
[----:B------:R-:W-:Y:S01]  /*2070*/  ULEA UR5, UR7, UR21, 0x3 ;  /* 0x0000001507057291 */ /* 0x000fe2000f8e18ff */
[----:B------:R-:W-:Y:S01]  /*2080*/  LOP3.LUT R12, R12, UR8, RZ, 0x3c, !PT ;  /* 0x000000080c0c7c12 */ /* 0x000fe2000f8e3cff */
[----:B------:R-:W-:Y:S02]  /*2090*/  ULEA UR8, UR4, UR37, 0xe ;  /* 0x0000002504087291 */ /* 0x000fe4000f8e70ff */
[----:B------:R-:W-:Y:S01]  /*20a0*/  USHF.L.U32 UR18, UR6, 0x5, URZ ;  /* 0x0000000506127899 */ /* 0x000fe200080006ff */
[----:B-1----:R-:W-:Y:S01]  /*20b0*/  SHF.L.U32 R0, R12, 0x1f, RZ ;  /* 0x0000001f0c007819 */ /* 0x002fe200000006ff */
[----:B------:R-:W-:Y:S02]  /*20c0*/  UPRMT UR4, URZ, 0x5410, UR27 ;  /* 0x00005410ff047896 */ /* 0x000fe4000800001b */
[----:B------:R-:W-:Y:S01]  /*20d0*/  UIADD3.X UR15, UPT, UPT, URZ, UR29, URZ, UP1, !UPT ;  /* 0x0000001dff0f7290 */ /* 0x000fe20008ffe4ff */
[----:B------:R4:W1:Y:S01]  /*20e0*/  SYNCS.PHASECHK.TRANS64.TRYWAIT P0, [UR5+0x28], R0 ;  /* 0x00002800ff0075a7 */ /* 0x0008620008001105 */
[----:B------:R-:W-:-:S02]  /*20f0*/  UPRMT UR5, URZ, 0x5410, UR26 ;  /* 0x00005410ff057896 */ /* 0x000fc4000800001a */
[----:B------:R-:W-:Y:S01]  /*2100*/  UIADD3.X UR23, UPT, UPT, URZ, UR29, URZ, UP0, !UPT ;  /* 0x0000001dff177290 */ /* 0x000fe200087fe4ff */
[----:B------:R-:W-:Y:S01]  /*2110*/  UMOV UR32, 0x0 ;  /* 0x0000000000207882 */ /* 0x000fe20000000000 */
[----:B------:R-:W-:Y:S01]  /*2120*/  UMOV UR33, 0x10000000 ;  /* 0x1000000000217882 */ /* 0x000fe20000000000 */
[----:B------:R-:W-:Y:S01]  /*2130*/  UMOV UR19, UR35 ;  /* 0x0000002300137c82 */ /* 0x000fe20008000000 */
[----:B------:R-:W-:Y:S01]  /*2140*/  UMOV UR20, UR36 ;  /* 0x0000002400147c82 */ /* 0x000fe20008000000 */
[----:B------:R-:W-:Y:S01]  /*2150*/  UMOV UR12, UR36 ;  /* 0x00000024000c7c82 */ /* 0x000fe20008000000 */
[----:B------:R-:W-:Y:S01]  /*2160*/  UMOV UR9, UR17 ;  /* 0x0000001100097c82 */ /* 0x000fe20008000000 */
[----:B------:R-:W-:Y:S01]  /*2170*/  UMOV UR10, UR18 ;  /* 0x00000012000a7c82 */ /* 0x000fe20008000000 */
[----:B------:R2:W-:Y:S01]  /*2180*/  UTMALDG.3D.MULTICAST [UR16], [UR14], UR4, desc[UR32] ;  /* 0x000020100e0073b4 */ /* 0x0005e20008011804 */
[----:B------:R-:W-:-:S04]  /*2190*/  UIADD3 UR6, UPT, UPT, UR6, 0x1, URZ ;  /* 0x0000000106067890 */ /* 0x000fc8000fffe0ff */
[----:B------:R-:W-:Y:S01]  /*21a0*/  UISETP.NE.AND UP0, UPT, UR6, UR13, UPT ;  /* 0x0000000d0600728c */ /* 0x000fe2000bf05270 */
[----:B------:R4:W-:Y:S01]  /*21b0*/  UTMALDG.3D.MULTICAST [UR8], [UR22], UR5, desc[UR32] ;  /* 0x00002008160073b4 */ /* 0x0009e20008011805 */
[----:B--2---:R-:W-:-:S07]  /*21c0*/  UMOV UR4, UR7 ;  /* 0x0000000700047c82 */ /* 0x004fce0008000000 */
[----:B----4-:R-:W-:Y:S05]  /*21d0*/  BRA.U UP0, `(.L_x_38) ;  /* 0xfffffffd004c7547 */ /* 0x010fea000b83ffff */
.L_x_32:
[C---:B------:R-:W-:Y:S01]  /*21e0*/  LEA R3, R11.reuse, UR21, 0x3 ;  /* 0x000000150b037c11 */ /* 0x040fe2000f8e18ff */
[----:B------:R-:W-:Y:S01]  /*21f0*/  NOP ;  /* 0x0000000000007918 */ /* 0x000fe20000000000 */
[----:B-1----:R-:W-:Y:S02]  /*2200*/  SHF.L.U32 R0, R10, 0x1f, RZ ;  /* 0x0000001f0a007819 */ /* 0x002fe400000006ff */
[----:B------:R-:W-:Y:S02]  /*2210*/  LEA R5, R11, UR21, 0x4 ;  /* 0x000000150b057c11 */ /* 0x000fe4000f8e20ff */
[----:B---3--:R-:W1:Y:S02]  /*2220*/  SYNCS.PHASECHK.TRANS64.TRYWAIT P0, [R3+URZ+0xa0], R0 ;  /* 0x0000a000030075a7 */ /* 0x008e6400080011ff */
[----:B-1----:R-:W-:Y:S05]  /*2230*/  @!P0 BRA `(.L_x_39) ;  /* 0x0000007400908947 */ /* 0x002fea0003800000 */
.L_x_142:
[----:B------:R-:W3:Y:S01]  /*2240*/  LDS.128 R4, [R5+0x130] ;  /* 0x0001300005047984 */ /* 0x000ee20000000c00 */
[----:B------:R-:W-:Y:S01]  /*2250*/  UISETP.GE.AND UP0, UPT, UR42, 0x1, UPT ;  /* 0x000000012a00788c */ /* 0x000fe2000bf06270 */
[----:B------:R-:W-:Y:S01]  /*2260*/  @!PT LDS RZ, [RZ] ;  /* 0x00000000fffff984 */ /* 0x000fe20000000800 */
[----:B------:R-:W-:Y:S01]  /*2270*/  @!PT LDS RZ, [RZ] ;  /* 0x00000000fffff984 */ /* 0x000fe20000000800 */
[----:B------:R-:W-:Y:S01]  /*2280*/  @!PT LDS RZ, [RZ] ;  /* 0x00000000fffff984 */ /* 0x000fe20000000800 */
[----:B------:R-:W-:Y:S01]  /*2290*/  @!PT LDS RZ, [RZ] ;  /* 0x00000000fffff984 */ /* 0x000fe20000000800 */
[----:B------:R4:W-:Y:S06]  /*22a0*/  MEMBAR.ALL.CTA ;  /* 0x0000000000007992 */ /* 0x0009ec0000008000 */
[----:B----4-:R-:W4:Y:S01]  /*22b0*/  FENCE.VIEW.ASYNC.S ;  /* 0x00000000000073c6 */ /* 0x010f220000000000 */
[----:B---3--:R-:W-:-:S13]  /*22c0*/  LOP3.LUT P0, RZ, R6, 0x1, RZ, 0xc0, !PT ;  /* 0x0000000106ff7812 */ /* 0x008fda000780c0ff */
[----:B----4-:R-:W-:Y:S01]  /*22d0*/  VOTEU.ANY UP1, P0 ;  /* 0x0000000000ff7886 */ /* 0x010fe20000020100 */
[----:B------:R-:W-:-:S13]  /*22e0*/  PLOP3.LUT P0, PT, PT, PT, UP1, 0x80, 0x8 ;  /* 0x000000000008781c */ /* 0x000fda0003f0f018 */
[----:B-1----:R-:W-:Y:S02]  /*22f0*/  @P0 LOP3.LUT R0, R5, 0xffff, RZ, 0xc0, !PT ;  /* 0x0000ffff05000812 */ /* 0x002fe400078ec0ff */
[----:B------:R-:W-:Y:S02]  /*2300*/  @P0 MOV R2, R4 ;  /* 0x0000000400020202 */ /* 0x000fe40000000f00 */
[----:B------:R-:W-:Y:S01]  /*2310*/  @P0 R2UR UR5, R0 ;  /* 0x00000000000502ca */ /* 0x000fe200000e0000 */
[----:B------:R-:W-:Y:S01]  /*2320*/  VIADD R0, R3, 0xb0 ;  /* 0x000000b003007836 */ /* 0x000fe20000000000 */
[----:B------:R-:W-:Y:S02]  /*2330*/  @P0 SHF.R.U32.HI R4, RZ, 0x10, R5 ;  /* 0x00000010ff040819 */ /* 0x000fe40000011605 */
[----:B------:R-:W-:Y:S02]  /*2340*/  @P0 R2UR UR6, R2 ;  /* 0x00000000020602ca */ /* 0x000fe400000e0000 */
[----:B------:R-:W-:-:S02]  /*2350*/  PRMT R0, RZ, 0x654, R0 ;  /* 0x00000654ff007816 */ /* 0x000fc40000000000 */
[----:B------:R-:W-:Y:S02]  /*2360*/  @P0 R2UR UR4, R4 ;  /* 0x00000000040402ca */ /* 0x000fe400000e0000 */
[----:B------:R1:W-:Y:S03]  /*2370*/  SYNCS.ARRIVE.TRANS64.RED.A1T0 RZ, [R0+URZ], RZ ;  /* 0x000000ff00ff79a7 */ /* 0x0003e600081004ff */
[----:B------:R-:W-:-:S04]  /*2380*/  @UP1 UMOV UR39, UR5 ;  /* 0x0000000500271c82 */ /* 0x000fc80008000000 */
[----:B------:R-:W-:-:S04]  /*2390*/  @UP1 UMOV UR40, UR6 ;  /* 0x0000000600281c82 */ /* 0x000fc80008000000 */
[----:B------:R-:W-:Y:S01]  /*23a0*/  @UP1 UMOV UR36, UR4 ;  /* 0x0000000400241c82 */ /* 0x000fe20008000000 */
[----:B------:R-:W-:Y:S05]  /*23b0*/  BRA.U !UP0, `(.L_x_40) ;  /* 0x0000000108d47547 */ /* 0x000fea000b800000 */
[----:B------:R-:W2:Y:S01]  /*23c0*/  LDCU.128 UR12, c[0x0][0xb10] ;  /* 0x00016200ff0c77ac */ /* 0x000ea20008000c00 */
[----:B------:R-:W3:Y:S01]  /*23d0*/  LDCU UR22, c[0x0][0xb20] ;  /* 0x00016400ff1677ac */ /* 0x000ee20008000800 */
[----:B------:R-:W4:Y:S01]  /*23e0*/  LDCU UR20, c[0x0][0xb0c] ;  /* 0x00016180ff1477ac */ /* 0x000f220008000800 */
[----:B------:R-:W1:Y:S01]  /*23f0*/  LDCU.64 UR8, c[0x0][0xb28] ;  /* 0x00016500ff0877ac */ /* 0x000e620008000a00 */
[----:B------:R-:W-:Y:S02]  /*2400*/  UISETP.NE.AND UP3, UPT, UR42, 0x1, UPT ;  /* 0x000000012a00788c */ /* 0x000fe4000bf65270 */
[----:B--2---:R-:W-:Y:S02]  /*2410*/  UIMAD.WIDE.U32 UR10, UR41, UR15, URZ ;  /* 0x0000000f290a72a5 */ /* 0x004fe4000f8e00ff */
[----:B------:R-:W-:Y:S02]  /*2420*/  UIMAD.WIDE.U32 UR4, UR43, UR12, URZ ;  /* 0x0000000c2b0472a5 */ /* 0x000fe4000f8e00ff */
[----:B------:R-:W-:-:S02]  /*2430*/  UISETP.NE.AND UP0, UPT, UR14, 0x1, UPT ;  /* 0x000000010e00788c */ /* 0x000fc4000bf05270 */
[----:B------:R-:W-:Y:S01]  /*2440*/  UIMAD.WIDE.U32 UR18, UR39, UR15, URZ ;  /* 0x0000000f271272a5 */ /* 0x000fe2000f8e00ff */
[----:B------:R-:W-:Y:S02]  /*2450*/  UMOV UR10, UR11 ;  /* 0x0000000b000a7c82 */ /* 0x000fe40008000000 */
[----:B------:R-:W-:Y:S01]  /*2460*/  UMOV UR4, UR5 ;  /* 0x0000000500047c82 */ /* 0x000fe20008000000 */
[----:B---3--:R-:W-:Y:S02]  /*2470*/  USHF.R.U32.HI UR10, URZ, UR22, UR10 ;  /* 0x00000016ff0a7299 */ /* 0x008fe4000801160a */
[----:B----4-:R-:W-:Y:S02]  /*2480*/  UISETP.NE.AND UP2, UPT, UR20, 0x1, UPT ;  /* 0x000000011400788c */ /* 0x010fe4000bf45270 */
[----:B------:R-:W-:Y:S02]  /*2490*/  USHF.R.U32.HI UR4, URZ, UR13, UR4 ;  /* 0x0000000dff047299 */ /* 0x000fe40008011604 */
[----:B------:R-:W-:-:S02]  /*24a0*/  USEL UR5, UR41, UR10, !UP0 ;  /* 0x0000000a29057287 */ /* 0x000fc4000c000000 */
[----:B------:R-:W-:Y:S02]  /*24b0*/  USEL UR6, UR43, UR4, !UP2 ;  /* 0x000000042b067287 */ /* 0x000fe4000d000000 */
[----:B-1----:R-:W-:Y:S01]  /*24c0*/  UIMAD.WIDE.U32 UR10, UR5, UR8, URZ ;  /* 0x00000008050a72a5 */ /* 0x002fe2000f8e00ff */
[----:B------:R-:W-:Y:S01]  /*24d0*/  UMOV UR4, UR19 ;  /* 0x0000001300047c82 */ /* 0x000fe20008000000 */
[----:B------:R-:W-:Y:S02]  /*24e0*/  UIMAD.WIDE.U32 UR16, UR40, UR12, URZ ;  /* 0x0000000c281072a5 */ /* 0x000fe4000f8e00ff */
[----:B------:R-:W-:-:S03]  /*24f0*/  UIMAD.WIDE.U32 UR18, UR6, UR8, URZ ;  /* 0x00000008061272a5 */ /* 0x000fc6000f8e00ff */
[----:B------:R-:W-:Y:S01]  /*2500*/  UMOV UR10, UR11 ;  /* 0x0000000b000a7c82 */ /* 0x000fe20008000000 */
[----:B------:R-:W-:Y:S02]  /*2510*/  USHF.R.U32.HI UR4, URZ, UR22, UR4 ;  /* 0x00000016ff047299 */ /* 0x000fe40008011604 */
[----:B------:R-:W-:Y:S01]  /*2520*/  @UP3 USHF.R.U32.HI UR5, URZ, UR9, UR10 ;  /* 0x00000009ff053299 */ /* 0x000fe2000801160a */
[----:B------:R-:W-:Y:S01]  /*2530*/  UMOV UR16, UR17 ;  /* 0x0000001100107c82 */ /* 0x000fe20008000000 */
[----:B------:R-:W-:Y:S01]  /*2540*/  UMOV UR18, UR19 ;  /* 0x0000001300127c82 */ /* 0x000fe20008000000 */
[----:B------:R-:W-:Y:S02]  /*2550*/  USHF.R.U32.HI UR13, URZ, UR13, UR16 ;  /* 0x0000000dff0d7299 */ /* 0x000fe40008011610 */
[----:B------:R-:W-:Y:S02]  /*2560*/  USEL UR4, UR39, UR4, !UP0 ;  /* 0x0000000427047287 */ /* 0x000fe4000c000000 */
[----:B------:R-:W-:-:S02]  /*2570*/  @UP3 USHF.R.U32.HI UR6, URZ, UR9, UR18 ;  /* 0x00000009ff063299 */ /* 0x000fc40008011612 */
[----:B------:R-:W-:Y:S02]  /*2580*/  UIMAD UR10, UR42, UR5, URZ ;  /* 0x000000052a0a72a4 */ /* 0x000fe4000f8e02ff */
[----:B------:R-:W-:Y:S02]  /*2590*/  USEL UR5, UR40, UR13, !UP2 ;  /* 0x0000000d28057287 */ /* 0x000fe4000d000000 */
[----:B------:R-:W-:Y:S02]  /*25a0*/  UIMAD UR12, UR42, UR6, URZ ;  /* 0x000000062a0c72a4 */ /* 0x000fe4000f8e02ff */
[----:B------:R-:W-:Y:S02]  /*25b0*/  UISETP.GE.AND UP0, UPT, UR4, UR10, UPT ;  /* 0x0000000a0400728c */ /* 0x000fe4000bf06270 */
[----:B------:R-:W-:Y:S02]  /*25c0*/  UIMAD.WIDE.U32 UR10, UR4, UR8, URZ ;  /* 0x00000008040a72a5 */ /* 0x000fe4000f8e00ff */
[----:B------:R-:W-:-:S02]  /*25d0*/  UISETP.GE.OR UP0, UPT, UR5, UR12, UP0 ;  /* 0x0000000c0500728c */ /* 0x000fc40008706670 */
        /* <DEDUP_REMOVED lines=19> */
.L_x_40:
[----:B------:R-:W3:Y:S02]  /*2710*/  LDCU UR4, c[0x0][0xb30] ;  /* 0x00016600ff0477ac */ /* 0x000ee40008000800 */
[----:B---3--:R-:W-:-:S09]  /*2720*/  UISETP.NE.AND UP0, UPT, UR4, 0x1, UPT ;  /* 0x000000010400788c */ /* 0x008fd2000bf05270 */
[----:B------:R-:W-:Y:S05]  /*2730*/  BRA.U UP0, `(.L_x_41) ;  /* 0x0000000100447547 */ /* 0x000fea000b800000 */
[----:B------:R-:W3:Y:S01]  /*2740*/  LDCU.128 UR12, c[0x0][0xb10] ;  /* 0x00016200ff0c77ac */ /* 0x000ee20008000c00 */
[----:B------:R-:W4:Y:S01]  /*2750*/  LDCU UR10, c[0x0][0xb0c] ;  /* 0x00016180ff0a77ac */ /* 0x000f220008000800 */
[----:B------:R-:W1:Y:S01]  /*2760*/  LDCU UR6, c[0x0][0xb20] ;  /* 0x00016400ff0677ac */ /* 0x000e620008000800 */
[----:B---3--:R-:W-:Y:S02]  /*2770*/  UIMAD.WIDE.U32 UR8, UR40, UR12, URZ ;  /* 0x0000000c280872a5 */ /* 0x008fe4000f8e00ff */
[----:B------:R-:W-:Y:S02]  /*2780*/  UIMAD.WIDE.U32 UR4, UR39, UR15, URZ ;  /* 0x0000000f270472a5 */ /* 0x000fe4000f8e00ff */
[----:B----4-:R-:W-:Y:S02]  /*2790*/  UISETP.NE.AND UP2, UPT, UR10, 0x1, UPT ;  /* 0x000000010a00788c */ /* 0x010fe4000bf45270 */
[----:B------:R-:W-:Y:S01]  /*27a0*/  UISETP.NE.AND UP0, UPT, UR14, 0x1, UPT ;  /* 0x000000010e00788c */ /* 0x000fe2000bf05270 */
[----:B------:R-:W-:-:S02]  /*27b0*/  UMOV UR8, UR9 ;  /* 0x0000000900087c82 */ /* 0x000fc40008000000 */
[----:B------:R-:W-:Y:S01]  /*27c0*/  UMOV UR4, UR5 ;  /* 0x0000000500047c82 */ /* 0x000fe20008000000 */
[----:B------:R-:W-:Y:S02]  /*27d0*/  USHF.R.U32.HI UR13, URZ, UR13, UR8 ;  /* 0x0000000dff0d7299 */ /* 0x000fe40008011608 */
[----:B-1----:R-:W-:Y:S02]  /*27e0*/  USHF.R.U32.HI UR4, URZ, UR6, UR4 ;  /* 0x00000006ff047299 */ /* 0x002fe40008011604 */
[----:B------:R-:W-:Y:S02]  /*27f0*/  USEL UR5, UR40, UR13, !UP2 ;  /* 0x0000000d28057287 */ /* 0x000fe4000d000000 */
[----:B------:R-:W-:-:S04]  /*2800*/  USEL UR4, UR39, UR4, !UP0 ;  /* 0x0000000427047287 */ /* 0x000fc8000c000000 */
[----:B------:R-:W-:Y:S02]  /*2810*/  UIADD3 UR6, UPT, UPT, UR5, -UR4, URZ ;  /* 0x8000000405067290 */ /* 0x000fe4000fffe0ff */
[----:B------:R-:W-:Y:S02]  /*2820*/  UIADD3 UR4, UPT, UPT, -UR5, UR4, URZ ;  /* 0x0000000405047290 */ /* 0x000fe4000fffe1ff */
[----:B------:R-:W-:Y:S02]  /*2830*/  UIMAD UR39, UR6, UR14, UR39 ;  /* 0x0000000e062772a4 */ /* 0x000fe4000f8e0227 */
[----:B------:R-:W-:-:S12]  /*2840*/  UIMAD UR40, UR4, UR10, UR40 ;  /* 0x0000000a042872a4 */ /* 0x000fd8000f8e0228 */
.L_x_41:
[----:B------:R-:W-:Y:S01]  /*2850*/  VIADD R11, R11, 0x1 ;  /* 0x000000010b0b7836 */ /* 0x000fe20000000000 */
[----:B------:R-:W-:Y:S02]  /*2860*/  R2UR UR5, R84 ;  /* 0x00000000540572ca */ /* 0x000fe400000e0000 */
[----:B------:R-:W-:Y:S02]  /*2870*/  R2UR UR4, R83 ;  /* 0x00000000530472ca */ /* 0x000fe400000e0000 */
[C---:B------:R-:W-:Y:S02]  /*2880*/  ISETP.NE.AND P0, PT, R11.reuse, 0x2, PT ;  /* 0x000000020b00780c */ /* 0x040fe40003f05270 */
[----:B------:R-:W-:Y:S02]  /*2890*/  PLOP3.LUT P1, PT, PT, PT, PT, 0x80, 0x8 ;  /* 0x000000000008781c */ /* 0x000fe40003f2f070 */
[----:B------:R-:W-:Y:S02]  /*28a0*/  SEL R3, RZ, 0x1, P0 ;  /* 0x00000001ff037807 */ /* 0x000fe40000000000 */
[----:B------:R-:W-:-:S02]  /*28b0*/  SEL R11, R11, RZ, P0 ;  /* 0x000000ff0b0b7207 */ /* 0x000fc40000000000 */
[----:B------:R-:W-:Y:S01]  /*28c0*/  LOP3.LUT R10, R10, R3, RZ, 0x3c, !PT ;  /* 0x000000030a0a7212 */ /* 0x000fe200078e3cff */
[----:B------:R-:W-:Y:S02]  /*28d0*/  UIADD3 UR16, UPT, UPT, UR40, UR5, URZ ;  /* 0x0000000528107290 */ /* 0x000fe4000fffe0ff */
[----:B------:R-:W-:Y:S01]  /*28e0*/  UIADD3 UR20, UPT, UPT, UR39, UR4, URZ ;  /* 0x0000000427147290 */ /* 0x000fe2000fffe0ff */
[----:B------:R-:W-:Y:S11]  /*28f0*/  BRA.U UP1, `(.L_x_42) ;  /* 0xfffffff101447547 */ /* 0x000ff6000b83ffff */
[----:B------:R-:W-:Y:S01]  /*2900*/  UIADD3 UR21, UPT, UPT, UR21, 0x28, URZ ;  /* 0x0000002815157890 */ /* 0x000fe2000fffe0ff */
[----:B------:R-:W-:-:S03]  /*2910*/  SHF.L.U32 R3, R12, 0x1f, RZ ;  /* 0x0000001f0c037819 */ /* 0x000fc600000006ff */
[----:B------:R-:W-:-:S09]  /*2920*/  ULEA UR4, UR7, UR21, 0x3 ;  /* 0x0000001507047291 */ /* 0x000fd2000f8e18ff */
[----:B------:R-:W3:Y:S02]  /*2930*/  SYNCS.PHASECHK.TRANS64.TRYWAIT P0, [UR4], R3 ;  /* 0x00000003ff0075a7 */ /* 0x000ee40008001104 */
[----:B---3--:R-:W-:Y:S05]  /*2940*/  @!P0 BRA `(.L_x_43) ;  /* 0x0000006c00e08947 */ /* 0x008fea0003800000 */
.L_x_144:
[----:B------:R-:W-:-:S04]  /*2950*/  UIADD3 UR4, UPT, UPT, UR7, 0x1, URZ ;  /* 0x0000000107047890 */ /* 0x000fc8000fffe0ff */
[----:B------:R-:W-:-:S04]  /*2960*/  UISETP.NE.AND UP0, UPT, UR4, 0x5, UPT ;  /* 0x000000050400788c */ /* 0x000fc8000bf05270 */
[----:B------:R-:W-:Y:S02]  /*2970*/  USEL UR6, URZ, 0x1, UP0 ;  /* 0x00000001ff067887 */ /* 0x000fe40008000000 */
[----:B------:R-:W-:-:S04]  /*2980*/  USEL UR4, UR4, URZ, UP0 ;  /* 0x000000ff04047287 */ /* 0x000fc80008000000 */
[----:B------:R-:W-:Y:S01]  /*2990*/  ULEA UR5, UR4, UR21, 0x3 ;  /* 0x0000001504057291 */ /* 0x000fe2000f8e18ff */
[----:B------:R-:W-:-:S04]  /*29a0*/  LOP3.LUT R2, R12, UR6, RZ, 0x3c, !PT ;  /* 0x000000060c027c12 */ /* 0x000fc8000f8e3cff */
[----:B-1----:R-:W-:-:S04]  /*29b0*/  SHF.L.U32 R3, R2, 0x1f, RZ ;  /* 0x0000001f02037819 */ /* 0x002fc800000006ff */
[----:B------:R-:W1:Y:S02]  /*29c0*/  SYNCS.PHASECHK.TRANS64.TRYWAIT P0, [UR5], R3 ;  /* 0x00000003ff0075a7 */ /* 0x000e640008001105 */
[----:B-1----:R-:W-:Y:S05]  /*29d0*/  @!P0 BRA `(.L_x_44) ;  /* 0x0000006c00d48947 */ /* 0x002fea0003800000 */
.L_x_146:
        /* <DEDUP_REMOVED lines=9> */
.L_x_148:
        /* <DEDUP_REMOVED lines=9> */
.L_x_150:
[----:B------:R-:W-:-:S04]  /*2b00*/  UIADD3 UR4, UPT, UPT, UR4, 0x1, URZ ;  /* 0x0000000104047890 */ /* 0x000fc8000fffe0ff */
[----:B------:R-:W-:-:S04]  /*2b10*/  UISETP.NE.AND UP0, UPT, UR4, 0x5, UPT ;  /* 0x000000050400788c */ /* 0x000fc8000bf05270 */
[----:B------:R-:W-:Y:S02]  /*2b20*/  USEL UR5, URZ, 0x1, UP0 ;  /* 0x00000001ff057887 */ /* 0x000fe40008000000 */
[----:B------:R-:W-:-:S04]  /*2b30*/  USEL UR4, UR4, URZ, UP0 ;  /* 0x000000ff04047287 */ /* 0x000fc80008000000 */
[----:B------:R-:W-:Y:S01]  /*2b40*/  ULEA UR4, UR4, UR21, 0x3 ;  /* 0x0000001504047291 */ /* 0x000fe2000f8e18ff */
[----:B-1----:R-:W-:-:S04]  /*2b50*/  LOP3.LUT R3, R2, UR5, RZ, 0x3c, !PT ;  /* 0x0000000502037c12 */ /* 0x002fc8000f8e3cff */
[----:B------:R-:W-:Y:S01]  /*2b60*/  SHF.L.U32 R3, R3, 0x1f, RZ ;  /* 0x0000001f03037819 */ /* 0x000fe200000006ff */
[----:B------:R-:W-:-:S07]  /*2b70*/  IMAD.U32 R0, RZ, RZ, UR4 ;  /* 0x00000004ff007e24 */ /* 0x000fce000f8e00ff */
.L_x_47:
[----:B-1----:R1:W3:Y:S02]  /*2b80*/  SYNCS.PHASECHK.TRANS64.TRYWAIT P0, [R0+URZ], R3 ;  /* 0x00000003000075a7 */ /* 0x0022e400080011ff */
[----:B---3--:R-:W-:Y:S05]  /*2b90*/  @!P0 NANOSLEEP.SYNCS 0x989680 ;  /* 0x009896800000895d */ /* 0x008fea0003900000 */
[----:B------:R-:W3:Y:S02]  /*2ba0*/  @!P0 SYNCS.PHASECHK.TRANS64 P0, [R0+URZ], R3 ;  /* 0x00000003000085a7 */ /* 0x000ee400080010ff */
[----:B--23--:R-:W-:Y:S05]  /*2bb0*/  @P0 EXIT ;  /* 0x000000000000094d */ /* 0x00cfea0003800000 */
[----:B------:R-:W-:Y:S05]  /*2bc0*/  BRA `(.L_x_47) ;  /* 0xfffffffc00ec7947 */ /* 0x000fea000383ffff */
.L_x_22:
[----:B------:R-:W2:Y:S02]  /*2bd0*/  S2UR UR4, SR_CgaCtaId ;  /* 0x00000000000479c3 */ /* 0x000ea40000008800 */
[----:B--2---:R-:W-:-:S04]  /*2be0*/  UISETP.NE.AND UP0, UPT, UR4, URZ, UPT ;  /* 0x000000ff0400728c */ /* 0x004fc8000bf05270 */
[----:B------:R-:W-:-:S09]  /*2bf0*/  UISETP.NE.OR UP0, UPT, UR17, 0x1, UP0 ;  /* 0x000000011100788c */ /* 0x000fd20008705670 */
[----:B------:R-:W-:Y:S05]  /*2c00*/  BRA.U UP0, `(.L_x_48) ;  /* 0x00000005004c7547 */ /* 0x000fea000b800000 */
[----:B------:R-:W2:Y:S01]  /*2c10*/  S2UR UR5, SR_CgaCtaId ;  /* 0x00000000000579c3 */ /* 0x000ea20000008800 */
[----:B------:R-:W-:Y:S01]  /*2c20*/  UMOV UR4, 0x400 ;  /* 0x0000040000047882 */ /* 0x000fe20000000000 */
[----:B------:R-:W-:Y:S01]  /*2c30*/  ISETP.GE.U32.AND P2, PT, R0, 0x4, PT ;  /* 0x000000040000780c */ /* 0x000fe20003f46070 */
[----:B------:R-:W-:Y:S01]  /*2c40*/  IMAD.MOV.U32 R12, RZ, RZ, 0x1 ;  /* 0x00000001ff0c7424 */ /* 0x000fe200078e00ff */
[----:B------:R-:W-:Y:S02]  /*2c50*/  CS2R R10, SRZ ;  /* 0x00000000000a7805 */ /* 0x000fe4000001ff00 */
[----:B------:R-:W-:Y:S01]  /*2c60*/  CS2R R8, SRZ ;  /* 0x0000000000087805 */ /* 0x000fe2000001ff00 */
[----:B--2---:R-:W-:-:S03]  /*2c70*/  ULEA UR6, UR5, UR4, 0x18 ;  /* 0x0000000405067291 */ /* 0x004fc6000f8ec0ff */
[----:B------:R-:W-:-:S09]  /*2c80*/  UMOV UR5, URZ ;  /* 0x000000ff00057c82 */ /* 0x000fd20008000000 */
.L_x_52:
[----:B------:R-:W-:Y:S02]  /*2c90*/  LEA R2, R8, UR6, 0x3 ;  /* 0x0000000608027c11 */ /* 0x000fe4000f8e18ff */
[----:B------:R-:W-:-:S03]  /*2ca0*/  SHF.L.U32 R5, R9, 0x1f, RZ ;  /* 0x0000001f09057819 */ /* 0x000fc600000006ff */
[----:B------:R-:W-:Y:S01]  /*2cb0*/  VIADD R4, R2, 0x110 ;  /* 0x0000011002047836 */ /* 0x000fe20000000000 */
[----:B------:R-:W2:Y:S02]  /*2cc0*/  SYNCS.PHASECHK.TRANS64.TRYWAIT P0, [R2+URZ+0x100], R5 ;  /* 0x00010005020075a7 */ /* 0x000ea400080011ff */
[----:B--2---:R-:W-:Y:S05]  /*2cd0*/  @!P0 BRA `(.L_x_49) ;  /* 0x0000006c005c8947 */ /* 0x004fea0003800000 */
.L_x_151:
[----:B------:R-:W-:Y:S01]  /*2ce0*/  ULEA UR4, UR5, UR6, 0x3 ;  /* 0x0000000605047291 */ /* 0x000fe2000f8e18ff */
[----:B------:R-:W-:Y:S02]  /*2cf0*/  PRMT R4, RZ, 0x654, R4 ;  /* 0x00000654ff047816 */ /* 0x000fe40000000004 */
[----:B--2---:R-:W-:Y:S01]  /*2d00*/  SHF.L.U32 R5, R12, 0x1f, RZ ;  /* 0x0000001f0c057819 */ /* 0x004fe200000006ff */
[----:B------:R-:W-:Y:S01]  /*2d10*/  UIADD3 UR7, UPT, UPT, UR4, 0xa0, URZ ;  /* 0x000000a004077890 */ /* 0x000fe2000fffe0ff */
[----:B------:R2:W-:Y:S05]  /*2d20*/  SYNCS.ARRIVE.TRANS64.RED.A1T0 RZ, [R4+URZ], RZ ;  /* 0x000000ff04ff79a7 */ /* 0x0005ea00081004ff */
[----:B------:R-:W-:Y:S01]  /*2d30*/  IMAD.U32 R7, RZ, RZ, UR7 ;  /* 0x00000007ff077e24 */ /* 0x000fe2000f8e00ff */
[----:B------:R-:W3:Y:S04]  /*2d40*/  SYNCS.PHASECHK.TRANS64.TRYWAIT P0, [UR4+0xb0], R5 ;  /* 0x0000b005ff0075a7 */ /* 0x000ee80008001104 */
[----:B------:R-:W-:Y:S01]  /*2d50*/  PRMT R6, R0, 0x654, R7 ;  /* 0x0000065400067816 */ /* 0x000fe20000000007 */
[----:B--2---:R-:W-:Y:S01]  /*2d60*/  @!P2 IMAD.MOV.U32 R4, RZ, RZ, 0x10 ;  /* 0x00000010ff04a424 */ /* 0x004fe200078e00ff */
[----:B---3--:R-:W-:Y:S06]  /*2d70*/  @!P0 BRA `(.L_x_50) ;  /* 0x0000006c00488947 */ /* 0x008fec0003800000 */
.L_x_153:
[----:B------:R-:W-:Y:S01]  /*2d80*/  ULEA UR8, UR5, UR6, 0x4 ;  /* 0x0000000605087291 */ /* 0x000fe2000f8e20ff */
[----:B------:R-:W-:Y:S01]  /*2d90*/  SEL R3, R6, R3, !P2 ;  /* 0x0000000306037207 */ /* 0x000fe20005000000 */
[----:B------:R-:W-:Y:S01]  /*2da0*/  UIADD3 UR9, UPT, UPT, UR4, 0xa0, URZ ;  /* 0x000000a004097890 */ /* 0x000fe2000fffe0ff */
[----:B--2---:R-:W-:Y:S01]  /*2db0*/  LEA R2, R11, UR6, 0x3 ;  /* 0x000000060b027c11 */ /* 0x004fe2000f8e18ff */
[----:B------:R-:W-:Y:S01]  /*2dc0*/  UIADD3 UR8, UPT, UPT, UR8, 0x130, URZ ;  /* 0x0000013008087890 */ /* 0x000fe2000fffe0ff */
[----:B------:R-:W-:Y:S01]  /*2dd0*/  SHF.L.U32 R5, R10, 0x1f, RZ ;  /* 0x0000001f0a057819 */ /* 0x000fe200000006ff */
[----:B------:R2:W-:Y:S01]  /*2de0*/  @!P2 SYNCS.ARRIVE.TRANS64.RED RZ, [R3+URZ], R4 ;  /* 0x0000000403ffa9a7 */ /* 0x0005e200080004ff */
[----:B------:R-:W-:Y:S01]  /*2df0*/  UIADD3 UR4, UPT, UPT, UR5, 0x1, URZ ;  /* 0x0000000105047890 */ /* 0x000fe2000fffe0ff */
[----:B------:R-:W-:-:S03]  /*2e00*/  VIADD R8, R8, 0x1 ;  /* 0x0000000108087836 */ /* 0x000fc60000000000 */
[----:B------:R-:W-:Y:S02]  /*2e10*/  UISETP.NE.AND UP0, UPT, UR4, 0x2, UPT ;  /* 0x000000020400788c */ /* 0x000fe4000bf05270 */
[----:B------:R-:W-:Y:S06]  /*2e20*/  UGETNEXTWORKID.BROADCAST [UR8], [UR9] ;  /* 0x00000000080073ca */ /* 0x000fec0008000100 */
[----:B------:R-:W-:Y:S01]  /*2e30*/  USEL UR7, URZ, 0x1, UP0 ;  /* 0x00000001ff077887 */ /* 0x000fe20008000000 */
[----:B------:R-:W-:Y:S01]  /*2e40*/  ISETP.NE.AND P0, PT, R8, 0x2, PT ;  /* 0x000000020800780c */ /* 0x000fe20003f05270 */
[----:B------:R-:W-:Y:S01]  /*2e50*/  USEL UR5, UR4, URZ, UP0 ;  /* 0x000000ff04057287 */ /* 0x000fe20008000000 */
[----:B------:R-:W3:Y:S03]  /*2e60*/  SYNCS.PHASECHK.TRANS64.TRYWAIT P1, [R2+URZ+0xa0], R5 ;  /* 0x0000a005020075a7 */ /* 0x000ee600080211ff */
[----:B------:R-:W-:Y:S01]  /*2e70*/  LOP3.LUT R12, R12, UR7, RZ, 0x3c, !PT ;  /* 0x000000070c0c7c12 */ /* 0x000fe2000f8e3cff */
[----:B--23--:R-:W-:Y:S07]  /*2e80*/  @!P1 BRA `(.L_x_51) ;  /* 0x0000006c001c9947 */ /* 0x00cfee0003800000 */
.L_x_154:
[C---:B------:R-:W-:Y:S01]  /*2e90*/  LEA R4, R11.reuse, UR6, 0x4 ;  /* 0x000000060b047c11 */ /* 0x040fe2000f8e20ff */
[----:B--2---:R-:W-:Y:S01]  /*2ea0*/  VIADD R2, R2, 0xb0 ;  /* 0x000000b002027836 */ /* 0x004fe20000000000 */
[----:B------:R-:W-:Y:S01]  /*2eb0*/  SEL R8, R8, RZ, P0 ;  /* 0x000000ff08087207 */ /* 0x000fe20000000000 */
[----:B------:R-:W-:-:S03]  /*2ec0*/  VIADD R11, R11, 0x1 ;  /* 0x000000010b0b7836 */ /* 0x000fc60000000000 */
[----:B------:R-:W2:Y:S01]  /*2ed0*/  LDS.128 R4, [R4+0x130] ;  /* 0x0001300004047984 */ /* 0x000ea20000000c00 */
[----:B------:R-:W-:Y:S02]  /*2ee0*/  PRMT R2, RZ, 0x654, R2 ;  /* 0x00000654ff027816 */ /* 0x000fe40000000002 */
[C---:B------:R-:W-:Y:S01]  /*2ef0*/  ISETP.NE.AND P1, PT, R11.reuse, 0x2, PT ;  /* 0x000000020b00780c */ /* 0x040fe20003f25270 */
[----:B------:R-:W-:Y:S01]  /*2f00*/  @!PT LDS RZ, [RZ] ;  /* 0x00000000fffff984 */ /* 0x000fe20000000800 */
[----:B------:R-:W-:Y:S01]  /*2f10*/  @!PT LDS RZ, [RZ] ;  /* 0x00000000fffff984 */ /* 0x000fe20000000800 */
[----:B------:R-:W-:Y:S01]  /*2f20*/  @!PT LDS RZ, [RZ] ;  /* 0x00000000fffff984 */ /* 0x000fe20000000800 */
[----:B------:R-:W-:Y:S01]  /*2f30*/  @!PT LDS RZ, [RZ] ;  /* 0x00000000fffff984 */ /* 0x000fe20000000800 */
[----:B------:R3:W-:Y:S06]  /*2f40*/  MEMBAR.ALL.CTA ;  /* 0x0000000000007992 */ /* 0x0007ec0000008000 */
[----:B---3--:R-:W3:Y:S01]  /*2f50*/  FENCE.VIEW.ASYNC.S ;  /* 0x00000000000073c6 */ /* 0x008ee20000000000 */
[----:B------:R-:W-:Y:S01]  /*2f60*/  SEL R11, R11, RZ, P1 ;  /* 0x000000ff0b0b7207 */ /* 0x000fe20000800000 */
[----:B---3--:R3:W-:Y:S01]  /*2f70*/  SYNCS.ARRIVE.TRANS64.RED.A1T0 RZ, [R2+URZ], RZ ;  /* 0x000000ff02ff79a7 */ /* 0x0087e200081004ff */
[----:B--2---:R-:W-:-:S02]  /*2f80*/  LOP3.LUT P3, RZ, R6, 0x1, RZ, 0xc0, !PT ;  /* 0x0000000106ff7812 */ /* 0x004fc4000786c0ff */
[----:B------:R-:W-:-:S04]  /*2f90*/  SEL R5, RZ, 0x1, P1 ;  /* 0x00000001ff057807 */ /* 0x000fc80000800000 */
[----:B------:R-:W-:Y:S02]  /*2fa0*/  LOP3.LUT R10, R10, R5, RZ, 0x3c, !PT ;  /* 0x000000050a0a7212 */ /* 0x000fe400078e3cff */
[----:B---3--:R-:W-:-:S04]  /*2fb0*/  SEL R2, RZ, 0x1, P0 ;  /* 0x00000001ff027807 */ /* 0x008fc80000000000 */
[----:B------:R-:W-:Y:S01]  /*2fc0*/  LOP3.LUT R9, R9, R2, RZ, 0x3c, !PT ;  /* 0x0000000209097212 */ /* 0x000fe200078e3cff */
[----:B------:R-:W-:Y:S06]  /*2fd0*/  @P3 BRA `(.L_x_52) ;  /* 0xfffffffc002c3947 */ /* 0x000fec000383ffff */
[----:B------:R-:W-:Y:S01]  /*2fe0*/  ULEA UR4, UR5, UR6, 0x3 ;  /* 0x0000000605047291 */ /* 0x000fe2000f8e18ff */
[----:B------:R-:W-:-:S08]  /*2ff0*/  SHF.L.U32 R3, R12, 0x1f, RZ ;  /* 0x0000001f0c037819 */ /* 0x000fd000000006ff */
[----:B------:R-:W2:Y:S02]  /*3000*/  SYNCS.PHASECHK.TRANS64 P0, [UR4+0xb0], R3 ;  /* 0x0000b003ff0075a7 */ /* 0x000ea40008001004 */
[----:B--2---:R-:W-:Y:S05]  /*3010*/  @P0 BRA `(.L_x_53) ;  /* 0x0000000000080947 */ /* 0x004fea0003800000 */
[----:B------:R-:W2:Y:S02]  /*3020*/  SYNCS.PHASECHK.TRANS64.TRYWAIT P0, [UR4+0xb0], R3 ;  /* 0x0000b003ff0075a7 */ /* 0x000ea40008001104 */
[----:B--2---:R-:W-:Y:S05]  /*3030*/  @!P0 BRA `(.L_x_54) ;  /* 0x0000006800c48947 */ /* 0x004fea0003800000 */
.L_x_53:
[----:B------:R-:W-:-:S04]  /*3040*/  UIADD3 UR7, UPT, UPT, UR5, 0x1, URZ ;  /* 0x0000000105077890 */ /* 0x000fc8000fffe0ff */
[----:B------:R-:W-:-:S04]  /*3050*/  UISETP.NE.AND UP0, UPT, UR7, 0x2, UPT ;  /* 0x000000020700788c */ /* 0x000fc8000bf05270 */
[----:B------:R-:W-:Y:S02]  /*3060*/  USEL UR8, URZ, 0x1, UP0 ;  /* 0x00000001ff087887 */ /* 0x000fe40008000000 */
[----:B------:R-:W-:-:S04]  /*3070*/  USEL UR7, UR7, URZ, UP0 ;  /* 0x000000ff07077287 */ /* 0x000fc80008000000 */
[----:B------:R-:W-:Y:S01]  /*3080*/  ULEA UR7, UR7, UR6, 0x3 ;  /* 0x0000000607077291 */ /* 0x000fe2000f8e18ff */
[----:B--2---:R-:W-:-:S04]  /*3090*/  LOP3.LUT R3, R12, UR8, RZ, 0x3c, !PT ;  /* 0x000000080c037c12 */ /* 0x004fc8000f8e3cff */
[----:B------:R-:W-:-:S04]  /*30a0*/  SHF.L.U32 R0, R3, 0x1f, RZ ;  /* 0x0000001f03007819 */ /* 0x000fc800000006ff */
[----:B------:R-:W2:Y:S02]  /*30b0*/  SYNCS.PHASECHK.TRANS64 P0, [UR7+0xb0], R0 ;  /* 0x0000b000ff0075a7 */ /* 0x000ea40008001007 */
[----:B-12---:R-:W-:Y:S05]  /*30c0*/  @P0 EXIT ;  /* 0x000000000000094d */ /* 0x006fea0003800000 */
[----:B------:R-:W-:Y:S02]  /*30d0*/  SHF.L.U32 R3, R3, 0x1f, RZ ;  /* 0x0000001f03037819 */ /* 0x000fe400000006ff */
[----:B------:R-:W-:-:S07]  /*30e0*/  MOV R0, UR7 ;  /* 0x0000000700007c02 */ /* 0x000fce0008000f00 */
.L_x_55:
[----:B-1----:R1:W2:Y:S02]  /*30f0*/  SYNCS.PHASECHK.TRANS64.TRYWAIT P0, [R0+URZ+0xb0], R3 ;  /* 0x0000b003000075a7 */ /* 0x0022a400080011ff */
[----:B--2---:R-:W-:Y:S05]  /*3100*/  @!P0 NANOSLEEP.SYNCS 0x989680 ;  /* 0x009896800000895d */ /* 0x004fea0003900000 */
[----:B------:R-:W2:Y:S02]  /*3110*/  @!P0 SYNCS.PHASECHK.TRANS64 P0, [R0+URZ+0xb0], R3 ;  /* 0x0000b003000085a7 */ /* 0x000ea400080010ff */
[----:B--2---:R-:W-:Y:S05]  /*3120*/  @P0 EXIT ;  /* 0x000000000000094d */ /* 0x004fea0003800000 */
[----:B------:R-:W-:Y:S05]  /*3130*/  BRA `(.L_x_55) ;  /* 0xfffffffc00ec7947 */ /* 0x000fea000383ffff */
.L_x_48:
[----:B------:R-:W-:Y:S05]  /*3140*/  BRA.U UP4, `(.L_x_56) ;  /* 0x0000000d04a07547 */ /* 0x000fea000b800000 */
[----:B------:R-:W2:Y:S01]  /*3150*/  S2UR UR7, SR_CgaCtaId ;  /* 0x00000000000779c3 */ /* 0x000ea20000008800 */
[----:B------:R-:W-:Y:S01]  /*3160*/  UMOV UR4, 0x40 ;  /* 0x0000004000047882 */ /* 0x000fe20000000000 */
[----:B------:R-:W-:Y:S01]  /*3170*/  NOP ;  /* 0x0000000000007918 */ /* 0x000fe20000000000 */
[----:B------:R-:W-:Y:S01]  /*3180*/  UMOV UR6, 0x400 ;  /* 0x0000040000067882 */ /* 0x000fe20000000000 */
[----:B--2---:R-:W-:Y:S02]  /*3190*/  ULEA UR5, UR7, UR4, 0x18 ;  /* 0x0000000407057291 */ /* 0x004fe4000f8ec0ff */
[----:B------:R-:W-:-:S07]  /*31a0*/  ULEA UR6, UR7, UR6, 0x18 ;  /* 0x0000000607067291 */ /* 0x000fce000f8ec0ff */
[----:B------:R-:W2:Y:S02]  /*31b0*/  LDS.U8 R0, [UR5+0x1c] ;  /* 0x00001c05ff007984 */ /* 0x000ea40008000000 */
[----:B--2---:R-:W-:-:S13]  /*31c0*/  ISETP.NE.AND P0, PT, R0, RZ, PT ;  /* 0x000000ff0000720c */ /* 0x004fda0003f05270 */
[----:B------:R-:W-:Y:S05]  /*31d0*/  @P0 BRA `(.L_x_57) ;  /* 0x0000000000580947 */ /* 0x000fea0003800000 */
[----:B------:R-:W-:-:S13]  /*31e0*/  ELECT P0, URZ, PT ;  /* 0x0000000000ff782f */ /* 0x000fda0003800000 */
[----:B------:R-:W-:Y:S05]  /*31f0*/  @!P0 BRA `(.L_x_58) ;  /* 0x0000000000608947 */ /* 0x000fea0003800000 */
[----:B------:R-:W-:Y:S01]  /*3200*/  UMOV UR4, 0x10 ;  /* 0x0000001000047882 */ /* 0x000fe20000000000 */
[----:B------:R-:W-:Y:S01]  /*3210*/  HFMA2 R0, -RZ, RZ, 0, 5.9604644775390625e-08 ;  /* 0x00000001ff007431 */ /* 0x000fe200000001ff */
[----:B------:R-:W-:-:S03]  /*3220*/  MOV R3, 0xffff ;  /* 0x0000ffff00037802 */ /* 0x000fc60000000f00 */
[----:B------:R-:W-:Y:S04]  /*3230*/  DEPBAR.LE SB2, 0x36 ;  /* 0x0000ad800000791a */ /* 0x000fe80000000000 */
[----:B------:R-:W2:Y:S02]  /*3240*/  UTCATOMSWS.FIND_AND_SET.ALIGN UP0, UR4, UR4 ;  /* 0x00000004000475e3 */ /* 0x000ea40008000800 */
[----:B--2---:R-:W-:Y:S01]  /*3250*/  MOV R4, UR4 ;  /* 0x0000000400047c02 */ /* 0x004fe20008000f00 */
[----:B------:R-:W-:Y:S06]  /*3260*/  BRA.U UP0, `(.L_x_59) ;  /* 0x0000000100187547 */ /* 0x000fec000b800000 */
.L_x_60:
[----:B------:R-:W-:Y:S05]  /*3270*/  NANOSLEEP 0x64 ;  /* 0x000000640000795d */ /* 0x000fea0003800000 */
[----:B------:R-:W-:-:S05]  /*3280*/  UMOV UR4, 0x10 ;  /* 0x0000001000047882 */ /* 0x000fca0000000000 */
[----:B------:R-:W-:Y:S04]  /*3290*/  DEPBAR.LE SB2, 0x36 ;  /* 0x0000ad800000791a */ /* 0x000fe80000000000 */
[----:B------:R-:W2:Y:S02]  /*32a0*/  UTCATOMSWS.FIND_AND_SET.ALIGN UP0, UR4, UR4 ;  /* 0x00000004000475e3 */ /* 0x000ea40008000800 */
[----:B--2---:R-:W-:Y:S01]  /*32b0*/  MOV R4, UR4 ;  /* 0x0000000400047c02 */ /* 0x004fe20008000f00 */
[----:B------:R-:W-:Y:S05]  /*32c0*/  BRA.U !UP0, `(.L_x_60) ;  /* 0xfffffffd08e87547 */ /* 0x000fea000b83ffff */
.L_x_59:
[-C--:B------:R-:W-:Y:S02]  /*32d0*/  SHF.L.U32 R3, R3, R4.reuse, RZ ;  /* 0x0000000403037219 */ /* 0x080fe400000006ff */
[----:B------:R-:W-:Y:S01]  /*32e0*/  SHF.L.U32 R0, R0, R4, RZ ;  /* 0x0000000400007219 */ /* 0x000fe200000006ff */
[----:B------:R-:W-:Y:S02]  /*32f0*/  IMAD.SHL.U32 R4, R4, 0x20, RZ ;  /* 0x0000002004047824 */ /* 0x000fe400078e00ff */
[----:B------:R2:W-:Y:S04]  /*3300*/  ATOMS.OR RZ, [UR5+0x14], R3 ;  /* 0x00001403ffff798c */ /* 0x0005e8000b000005 */
[----:B------:R2:W-:Y:S04]  /*3310*/  ATOMS.OR RZ, [UR5+0x18], R0 ;  /* 0x00001800ffff798c */ /* 0x0005e8000b000005 */
[----:B------:R2:W-:Y:S01]  /*3320*/  STS [UR6+0x150], R4 ;  /* 0x00015004ff007988 */ /* 0x0005e20008000806 */
[----:B------:R-:W-:Y:S05]  /*3330*/  BRA `(.L_x_58) ;  /* 0x0000000000107947 */ /* 0x000fea0003800000 */
.L_x_57:
[----:B------:R-:W-:Y:S02]  /*3340*/  MOV R0, 0xffffffff ;  /* 0xffffffff00007802 */ /* 0x000fe40000000f00 */
[----:B------:R-:W-:-:S03]  /*3350*/  MOV R4, 0x3380 ;  /* 0x0000338000047802 */ /* 0x000fc60000000f00 */
[----:B------:R2:W-:Y:S04]  /*3360*/  STS [UR6+0x150], R0 ;  /* 0x00015000ff007988 */ /* 0x0005e80008000806 */
[----:B-12--5:R-:W-:Y:S05]  /*3370*/  CALL.REL.NOINC `($__internal_1_$__cuda_sm10x_tcgen05_guardrail_trap_phase_invalid_during_alloc) ;  /* 0x00000070000c7944 */ /* 0x026fea0003c00000 */
.L_x_58:
[----:B------:R-:W-:Y:S05]  /*3380*/  WARPSYNC.ALL ;  /* 0x0000000000007948 */ /* 0x000fea0003800000 */
[----:B------:R-:W3:Y:S01]  /*3390*/  S2UR UR4, SR_CgaCtaId ;  /* 0x00000000000479c3 */ /* 0x000ee20000008800 */
[----:B------:R-:W-:Y:S01]  /*33a0*/  UMOV UR17, 0x400 ;  /* 0x0000040000117882 */ /* 0x000fe20000000000 */
[----:B------:R-:W-:-:S06]  /*33b0*/  NOP ;  /* 0x0000000000007918 */ /* 0x000fcc0000000000 */
[----:B------:R-:W-:Y:S06]  /*33c0*/  BAR.ARV 0x6, 0xa0 ;  /* 0x0182800000007b1d */ /* 0x000fec0000002000 */
[----:B------:R-:W4:Y:S01]  /*33d0*/  LDCU UR5, c[0x0][0x38c] ;  /* 0x00007180ff0577ac */ /* 0x000f220008000800 */
[----:B------:R-:W-:Y:S01]  /*33e0*/  LOP3.LUT R2, R2, 0xffff, RZ, 0xc0, !PT ;  /* 0x0000ffff02027812 */ /* 0x000fe200078ec0ff */
[----:B------:R-:W-:Y:S01]  /*33f0*/  IMAD.MOV.U32 R11, RZ, RZ, 0x1 ;  /* 0x00000001ff0b7424 */ /* 0x000fe200078e00ff */
[----:B------:R-:W-:Y:S01]  /*3400*/  CS2R R8, SRZ ;  /* 0x0000000000087805 */ /* 0x000fe2000001ff00 */
[----:B------:R-:W1:Y:S01]  /*3410*/  LDCU UR8, c[0x0][0x38c] ;  /* 0x00007180ff0877ac */ /* 0x000e620008000800 */
[----:B------:R-:W-:Y:S01]  /*3420*/  R2UR UR19, R2 ;  /* 0x00000000021372ca */ /* 0x000fe200000e0000 */
[----:B------:R-:W-:Y:S01]  /*3430*/  IMAD.MOV.U32 R10, RZ, RZ, RZ ;  /* 0x000000ffff0a7224 */ /* 0x000fe200078e00ff */
[----:B------:R-:W-:Y:S01]  /*3440*/  UMOV UR22, URZ ;  /* 0x000000ff00167c82 */ /* 0x000fe20008000000 */
[----:B------:R-:W-:Y:S01]  /*3450*/  UMOV UR14, URZ ;  /* 0x000000ff000e7c82 */ /* 0x000fe20008000000 */
[----:B---3--:R-:W-:Y:S01]  /*3460*/  ULEA UR17, UR4, UR17, 0x18 ;  /* 0x0000001104117291 */ /* 0x008fe2000f8ec0ff */
[----:B------:R-:W-:Y:S01]  /*3470*/  UMOV UR26, 0x0 ;  /* 0x00000000001a7882 */ /* 0x000fe20000000000 */
[----:B------:R-:W-:-:S02]  /*3480*/  UMOV UR27, 0x4400490 ;  /* 0x04400490001b7882 */ /* 0x000fc40000000000 */
[----:B------:R-:W-:Y:S02]  /*3490*/  UIADD3 UR6, UPT, UPT, UR17, 0x8800, URZ ;  /* 0x0000880011067890 */ /* 0x000fe4000fffe0ff */
[----:B------:R-:W-:Y:S02]  /*34a0*/  UIADD3 UR7, UPT, UPT, UR17, 0xd800, URZ ;  /* 0x0000d80011077890 */ /* 0x000fe4000fffe0ff */
[----:B----4-:R-:W-:Y:S01]  /*34b0*/  UIADD3 UR5, UPT, UPT, UR5, 0x1f, URZ ;  /* 0x0000001f05057890 */ /* 0x010fe2000fffe0ff */
[----:B--2---:R-:W2:Y:S01]  /*34c0*/  LDS R0, [UR17+0x150] ;  /* 0x00015011ff007984 */ /* 0x004ea20008000800 */
[----:B------:R-:W-:Y:S02]  /*34d0*/  USHF.R.U32.HI UR6, URZ, 0x4, UR6 ;  /* 0x00000004ff067899 */ /* 0x000fe40008011606 */
[----:B------:R-:W-:Y:S02]  /*34e0*/  USHF.R.S32.HI UR4, URZ, 0x1f, UR5 ;  /* 0x0000001fff047899 */ /* 0x000fe40008011405 */
[----:B------:R-:W-:-:S02]  /*34f0*/  ULOP3.LUT UR6, UR6, 0x3fff, URZ, 0xc0, !UPT ;  /* 0x00003fff06067892 */ /* 0x000fc4000f8ec0ff */
[----:B------:R-:W-:Y:S02]  /*3500*/  ULEA.HI UR4, UR4, UR5, URZ, 0x5 ;  /* 0x0000000504047291 */ /* 0x000fe4000f8f28ff */
[----:B------:R-:W-:Y:S02]  /*3510*/  USHF.R.U32.HI UR5, URZ, 0x4, UR7 ;  /* 0x00000004ff057899 */ /* 0x000fe40008011607 */
[----:B------:R-:W-:Y:S02]  /*3520*/  USHF.R.S32.HI UR28, URZ, 0x5, UR4 ;  /* 0x00000005ff1c7899 */ /* 0x000fe40008011404 */
[----:B------:R-:W-:Y:S02]  /*3530*/  ULOP3.LUT UR5, UR5, 0x3fff, URZ, 0xc0, !UPT ;  /* 0x00003fff05057892 */ /* 0x000fe4000f8ec0ff */
[----:B------:R-:W-:Y:S02]  /*3540*/  UISETP.LT.AND UP0, UPT, UR28, 0x1, UPT ;  /* 0x000000011c00788c */ /* 0x000fe4000bf01270 */
[----:B------:R-:W-:-:S02]  /*3550*/  ULOP3.LUT UR20, UR6, 0x10000, URZ, 0xfc, !UPT ;  /* 0x0001000006147892 */ /* 0x000fc4000f8efcff */
[----:B------:R-:W-:Y:S02]  /*3560*/  USEL UR29, UR28, 0x1, !UP0 ;  /* 0x000000011c1d7887 */ /* 0x000fe4000c000000 */
[----:B------:R-:W-:Y:S02]  /*3570*/  ULOP3.LUT UR21, UR5, 0x10000, URZ, 0xfc, !UPT ;  /* 0x0001000005157892 */ /* 0x000fe4000f8efcff */
[----:B------:R-:W-:Y:S02]  /*3580*/  UIADD3 UR29, UPT, UPT, -UR29, URZ, URZ ;  /* 0x000000ff1d1d7290 */ /* 0x000fe4000fffe1ff */
[----:B-1----:R-:W-:Y:S01]  /*3590*/  UISETP.GE.AND UP4, UPT, UR8, 0x1, UPT ;  /* 0x000000010800788c */ /* 0x002fe2000bf86270 */
[----:B------:R-:W-:Y:S01]  /*35a0*/  UMOV UR24, 0x0 ;  /* 0x0000000000187882 */ /* 0x000fe20000000000 */
[----:B------:R-:W-:Y:S01]  /*35b0*/  UMOV UR25, 0x4400490 ;  /* 0x0440049000197882 */ /* 0x000fe20000000000 */
[----:B--2---:R-:W-:-:S15]  /*35c0*/  R2UR UR30, R0 ;  /* 0x00000000001e72ca */ /* 0x004fde00000e0000 */
.L_x_67:
[----:B------:R-:W-:Y:S02]  /*35d0*/  LEA R0, R10, UR17, 0x3 ;  /* 0x000000110a007c11 */ /* 0x000fe4000f8e18ff */
[----:B------:R-:W-:Y:S02]  /*35e0*/  SHF.L.U32 R5, R9, 0x1f, RZ ;  /* 0x0000001f09057819 */ /* 0x000fe400000006ff */
[----:B------:R-:W-:Y:S01]  /*35f0*/  PLOP3.LUT P0, PT, PT, PT, UP4, 0x80, 0x8 ;  /* 0x000000000008781c */ /* 0x000fe20003f0f048 */
[----:B------:R-:W-:Y:S01]  /*3600*/  VIADD R3, R0, 0xb0 ;  /* 0x000000b000037836 */ /* 0x000fe20000000000 */
[----:B-1----:R-:W1:Y:S02]  /*3610*/  SYNCS.PHASECHK.TRANS64.TRYWAIT P1, [R0+URZ+0xa0], R5 ;  /* 0x0000a005000075a7 */ /* 0x002e6400080211ff */
[----:B-1-3--:R-:W-:Y:S09]  /*3620*/  @!P1 BRA `(.L_x_61) ;  /* 0x0000006400609947 */ /* 0x00aff20003800000 */
.L_x_156:
[----:B------:R-:W-:Y:S01]  /*3630*/  LEA R4, R10, UR17, 0x4 ;  /* 0x000000110a047c11 */ /* 0x000fe2000f8e20ff */
[----:B------:R-:W-:Y:S01]  /*3640*/  @UP4 ULEA UR4, UR14, UR17, 0x3 ;  /* 0x000000110e044291 */ /* 0x000fe2000f8e18ff */
[----:B------:R-:W-:Y:S01]  /*3650*/  PLOP3.LUT P2, PT, PT, PT, PT, 0x80, 0x8 ;  /* 0x000000000008781c */ /* 0x000fe20003f4f070 */
[----:B------:R-:W-:Y:S01]  /*3660*/  ULEA UR23, UR22, UR17, 0x3 ;  /* 0x0000001116177291 */ /* 0x000fe2000f8e18ff */
[----:B------:R-:W-:Y:S02]  /*3670*/  PRMT R3, RZ, 0x654, R3 ;  /* 0x00000654ff037816 */ /* 0x000fe40000000003 */
[----:B-1----:R-:W1:Y:S01]  /*3680*/  LDS.128 R4, [R4+0x130] ;  /* 0x0001300004047984 */ /* 0x002e620000000c00 */
[----:B------:R-:W-:Y:S02]  /*3690*/  @P0 SHF.L.U32 R2, R8, 0x1f, RZ ;  /* 0x0000001f08020819 */ /* 0x000fe400000006ff */
[----:B------:R-:W-:Y:S01]  /*36a0*/  SHF.L.U32 R0, R11, 0x1f, RZ ;  /* 0x0000001f0b007819 */ /* 0x000fe200000006ff */
[----:B------:R-:W-:Y:S01]  /*36b0*/  @!PT LDS RZ, [RZ] ;  /* 0x00000000fffff984 */ /* 0x000fe20000000800 */
[----:B------:R-:W-:Y:S01]  /*36c0*/  @!PT LDS RZ, [RZ] ;  /* 0x00000000fffff984 */ /* 0x000fe20000000800 */
[----:B------:R-:W-:Y:S01]  /*36d0*/  @!PT LDS RZ, [RZ] ;  /* 0x00000000fffff984 */ /* 0x000fe20000000800 */
[----:B------:R-:W-:Y:S01]  /*36e0*/  @!PT LDS RZ, [RZ] ;  /* 0x00000000fffff984 */ /* 0x000fe20000000800 */
[----:B------:R2:W-:Y:S06]  /*36f0*/  MEMBAR.ALL.CTA ;  /* 0x0000000000007992 */ /* 0x0005ec0000008000 */
[----:B--2---:R-:W2:Y:S02]  /*3700*/  FENCE.VIEW.ASYNC.S ;  /* 0x00000000000073c6 */ /* 0x004ea40000000000 */
[----:B--2---:R2:W-:Y:S01]  /*3710*/  SYNCS.ARRIVE.TRANS64.RED.A1T0 RZ, [R3+URZ], RZ ;  /* 0x000000ff03ff79a7 */ /* 0x0045e200081004ff */
[----:B------:R2:W3:Y:S01]  /*3720*/  @P0 SYNCS.PHASECHK.TRANS64.TRYWAIT P2, [UR4], R2 ;  /* 0x00000002ff0005a7 */ /* 0x0004e20008041104 */
[----:B------:R-:W-:Y:S01]  /*3730*/  ULEA.HI UR4, UR22, UR22, URZ, 0x1 ;  /* 0x0000001616047291 */ /* 0x000fe2000f8f08ff */
[----:B-1----:R-:W-:-:S03]  /*3740*/  LOP3.LUT P1, RZ, R6, 0x1, RZ, 0xc0, !PT ;  /* 0x0000000106ff7812 */ /* 0x002fc6000782c0ff */
[----:B------:R-:W-:Y:S02]  /*3750*/  USHF.L.U32 UR18, UR4, 0x7, URZ ;  /* 0x0000000704127899 */ /* 0x000fe400080006ff */
[----:B------:R-:W-:Y:S02]  /*3760*/  ULOP3.LUT UR4, UR4, 0xffe, URZ, 0xc0, !UPT ;  /* 0x00000ffe04047892 */ /* 0x000fe4000f8ec0ff */
[----:B------:R-:W-:Y:S02]  /*3770*/  ULOP3.LUT UR18, UR18, 0xffffff00, URZ, 0xc0, !UPT ;  /* 0xffffff0012127892 */ /* 0x000fe4000f8ec0ff */
[----:B------:R-:W-:Y:S02]  /*3780*/  UIADD3 UR4, UPT, UPT, -UR4, UR22, URZ ;  /* 0x0000001604047290 */ /* 0x000fe4000fffe1ff */
[----:B------:R-:W-:Y:S01]  /*3790*/  UIADD3 UR18, UPT, UPT, UR30, UR18, URZ ;  /* 0x000000121e127290 */ /* 0x000fe2000fffe0ff */
[----:B------:R-:W1:Y:S03]  /*37a0*/  SYNCS.PHASECHK.TRANS64.TRYWAIT P0, [UR23+0xe0], R0 ;  /* 0x0000e000ff0075a7 */ /* 0x000e660008001117 */
[----:B------:R-:W-:Y:S01]  /*37b0*/  ULEA UR18, UR4, UR18, 0x14 ;  /* 0x0000001204127291 */ /* 0x000fe2000f8ea0ff */
[----:B-123--:R-:W-:Y:S11]  /*37c0*/  @!P0 BRA `(.L_x_62) ;  /* 0x00000064000c8947 */ /* 0x00eff60003800000 */
.L_x_158:
[----:B------:R-:W-:Y:S01]  /*37d0*/  IADD3 R10, PT, PT, R10, 0x1, RZ ;  /* 0x000000010a0a7810 */ /* 0x000fe20007ffe0ff */
[----:B------:R-:W-:Y:S06]  /*37e0*/  BRA.U !UP4, `(.L_x_63) ;  /* 0x000000010c987547 */ /* 0x000fec000b800000 */
[----:B------:R-:W-:Y:S01]  /*37f0*/  UPLOP3.LUT UP2, UPT, UPT, UPT, UPT, 0x40, 0x4 ;  /* 0x000000000004789c */ /* 0x000fe20003f4e870 */
[----:B------:R-:W-:Y:S01]  /*3800*/  UMOV UR16, UR29 ;  /* 0x0000001d00107c82 */ /* 0x000fe20008000000 */
[----:B------:R-:W-:Y:S01]  /*3810*/  UMOV UR15, UR28 ;  /* 0x0000001c000f7c82 */ /* 0x000fe20008000000 */
[----:B------:R-:W-:-:S08]  /*3820*/  UMOV UR6, UR14 ;  /* 0x0000000e00067c82 */ /* 0x000fd00008000000 */
.L_x_66:
[----:B------:R-:W-:Y:S02]  /*3830*/  UIADD3 UR16, UPT, UPT, UR16, 0x1, URZ ;  /* 0x0000000110107890 */ /* 0x000fe4000fffe0ff */
[----:B--2---:R-:W-:Y:S02]  /*3840*/  ULEA UR5, UR6, UR17, 0x3 ;  /* 0x0000001106057291 */ /* 0x004fe4000f8e18ff */
[----:B------:R-:W-:Y:S01]  /*3850*/  UISETP.NE.AND UP3, UPT, UR16, URZ, UPT ;  /* 0x000000ff1000728c */ /* 0x000fe2000bf65270 */
[----:B---3--:R-:W-:Y:S10]  /*3860*/  @P2 BRA `(.L_x_64) ;  /* 0x00000000000c2947 */ /* 0x008ff40003800000 */
[----:B-1----:R-:W-:Y:S04]  /*3870*/  SHF.L.U32 R3, R8, 0x1f, RZ ;  /* 0x0000001f08037819 */ /* 0x002fe800000006ff */
[----:B------:R-:W1:Y:S02]  /*3880*/  SYNCS.PHASECHK.TRANS64.TRYWAIT P0, [UR5], R3 ;  /* 0x00000003ff0075a7 */ /* 0x000e640008001105 */
[----:B-1----:R-:W-:Y:S05]  /*3890*/  @!P0 BRA `(.L_x_65) ;  /* 0x0000006000f08947 */ /* 0x002fea0003800000 */
.L_x_64:
[----:B------:R-:W-:Y:S01]  /*38a0*/  UISETP.NE.AND UP0, UPT, UR15, 0x1, UPT ;  /* 0x000000010f00788c */ /* 0x000fe2000bf05270 */
[----:B------:R-:W-:Y:S01]  /*38b0*/  PLOP3.LUT P2, PT, PT, PT, PT, 0x80, 0x8 ;  /* 0x000000000008781c */ /* 0x000fe20003f4f070 */
[----:B------:R-:W-:Y:S02]  /*38c0*/  UIADD3 UR4, UPT, UPT, UR6, 0x1, URZ ;  /* 0x0000000106047890 */ /* 0x000fe4000fffe0ff */
[----:B------:R-:W-:Y:S02]  /*38d0*/  ULEA UR12, UR6, UR21, 0xa ;  /* 0x00000015060c7291 */ /* 0x000fe4000f8e50ff */
[----:B------:R-:W-:Y:S01]  /*38e0*/  UISETP.NE.AND UP1, UPT, UR4, 0x5, UPT ;  /* 0x000000050400788c */ /* 0x000fe2000bf25270 */
[----:B------:R-:W-:Y:S01]  /*38f0*/  PLOP3.LUT P0, PT, PT, PT, UP0, 0x80, 0x8 ;  /* 0x000000000008781c */ /* 0x000fe20003f0f008 */
[----:B------:R-:W-:Y:S02]  /*3900*/  UIADD3 UR10, UPT, UPT, UR12, 0x2, URZ ;  /* 0x000000020c0a7890 */ /* 0x000fe4000fffe0ff */
[----:B------:R-:W-:Y:S02]  /*3910*/  USEL UR7, URZ, 0x1, UP1 ;  /* 0x00000001ff077887 */ /* 0x000fe40008800000 */
[----:B------:R-:W-:Y:S02]  /*3920*/  USEL UR14, UR4, URZ, UP1 ;  /* 0x000000ff040e7287 */ /* 0x000fe40008800000 */
[----:B------:R-:W-:Y:S02]  /*3930*/  UIADD3 UR15, UPT, UPT, UR15, -0x1, URZ ;  /* 0xffffffff0f0f7890 */ /* 0x000fe4000fffe0ff */
[----:B------:R-:W-:Y:S01]  /*3940*/  @UP0 ULEA UR4, UR14, UR17, 0x3 ;  /* 0x000000110e040291 */ /* 0x000fe2000f8e18ff */
[----:B------:R-:W-:Y:S01]  /*3950*/  LOP3.LUT R8, R8, UR7, RZ, 0x3c, !PT ;  /* 0x0000000708087c12 */ /* 0x000fe2000f8e3cff */
[----:B------:R-:W-:Y:S01]  /*3960*/  UIADD3 UR7, UPT, UPT, UR5, 0x28, URZ ;  /* 0x0000002805077890 */ /* 0x000fe2000fffe0ff */
[----:B------:R-:W-:Y:S02]  /*3970*/  UMOV UR13, 0x80004020 ;  /* 0x80004020000d7882 */ /* 0x000fe40000000000 */
[----:B-1----:R-:W-:Y:S01]  /*3980*/  @P0 SHF.L.U32 R0, R8, 0x1f, RZ ;  /* 0x0000001f08000819 */ /* 0x002fe200000006ff */
[----:B------:R-:W-:Y:S01]  /*3990*/  UMOV UR5, 0x80004020 ;  /* 0x8000402000057882 */ /* 0x000fe20000000000 */
[----:B------:R-:W-:Y:S01]  /*39a0*/  UMOV UR11, 0x80004020 ;  /* 0x80004020000b7882 */ /* 0x000fe20000000000 */
[----:B------:R-:W-:Y:S01]  /*39b0*/  UMOV UR9, 0x80004020 ;  /* 0x8000402000097882 */ /* 0x000fe20000000000 */
[----:B------:R2:W3:Y:S01]  /*39c0*/  @P0 SYNCS.PHASECHK.TRANS64.TRYWAIT P2, [UR4], R0 ;  /* 0x00000000ff0005a7 */ /* 0x0004e20008041104 */
[----:B------:R-:W-:Y:S03]  /*39d0*/  ULEA UR4, UR6, UR20, 0x8 ;  /* 0x0000001406047291 */ /* 0x000fe6000f8e40ff */
[----:B------:R-:W-:Y:S01]  /*39e0*/  UMOV UR6, UR14 ;  /* 0x0000000e00067c82 */ /* 0x000fe20008000000 */
[----:B------:R-:W-:Y:S05]  /*39f0*/  UIADD3 UR8, UPT, UPT, UR4, 0x2, URZ ;  /* 0x0000000204087890 */ /* 0x000fea000fffe0ff */
[----:B------:R2:W-:Y:S01]  /*3a00*/  UTCHMMA gdesc[UR4], gdesc[UR12], tmem[UR18], tmem[UR26], idesc[UR27], UP2 ;  /* 0x00ff1a0c040075ea */ /* 0x0005e20009000012 */
[----:B------:R-:W-:Y:S03]  /*3a10*/  UPLOP3.LUT UP2, UPT, UPT, UPT, UPT, 0x80, 0x8 ;  /* 0x000000000008789c */ /* 0x000fe60003f4f070 */
[----:B------:R2:W-:Y:S01]  /*3a20*/  UTCHMMA gdesc[UR8], gdesc[UR10], tmem[UR18], tmem[UR24], idesc[UR25], UPT ;  /* 0x00ff180a080075ea */ /* 0x0005e2000b800012 */
[----:B------:R2:W-:Y:S01]  /*3a30*/  UTCBAR.MULTICAST [UR7], URZ, UR19 ;  /* 0x000000ff070073e9 */ /* 0x0005e20008000813 */
[----:B------:R-:W-:Y:S06]  /*3a40*/  BRA.U UP3, `(.L_x_66) ;  /* 0xfffffffd03787547 */ /* 0x000fec000b83ffff */
.L_x_63:
[----:B--2---:R-:W-:Y:S01]  /*3a50*/  UIADD3 UR4, UPT, UPT, UR22, 0x1, URZ ;  /* 0x0000000116047890 */ /* 0x004fe2000fffe0ff */
[C---:B------:R-:W-:Y:S01]  /*3a60*/  ISETP.NE.AND P0, PT, R10.reuse, 0x2, PT ;  /* 0x000000020a00780c */ /* 0x040fe20003f05270 */
[----:B------:R-:W-:Y:S02]  /*3a70*/  UIADD3 UR5, UPT, UPT, UR23, 0xc0, URZ ;  /* 0x000000c017057890 */ /* 0x000fe4000fffe0ff */
[----:B------:R-:W-:Y:S01]  /*3a80*/  UISETP.NE.AND UP0, UPT, UR4, 0x4, UPT ;  /* 0x000000040400788c */ /* 0x000fe2000bf05270 */
[----:B-1----:R-:W-:Y:S02]  /*3a90*/  SEL R0, RZ, 0x1, P0 ;  /* 0x00000001ff007807 */ /* 0x002fe40000000000 */
[----:B------:R-:W-:Y:S01]  /*3aa0*/  SEL R10, R10, RZ, P0 ;  /* 0x000000ff0a0a7207 */ /* 0x000fe20000000000 */
[----:B------:R-:W-:Y:S01]  /*3ab0*/  USEL UR6, URZ, 0x1, UP0 ;  /* 0x00000001ff067887 */ /* 0x000fe20008000000 */
[----:B------:R-:W-:Y:S01]  /*3ac0*/  LOP3.LUT R9, R9, R0, RZ, 0x3c, !PT ;  /* 0x0000000009097212 */ /* 0x000fe200078e3cff */
[----:B------:R-:W-:Y:S01]  /*3ad0*/  USEL UR22, UR4, URZ, UP0 ;  /* 0x000000ff04167287 */ /* 0x000fe20008000000 */
[----:B------:R1:W-:Y:S03]  /*3ae0*/  UTCBAR [UR5], URZ ;  /* 0x000000ff050073e9 */ /* 0x0003e600080000ff */
[----:B------:R-:W-:Y:S01]  /*3af0*/  LOP3.LUT R11, R11, UR6, RZ, 0x3c, !PT ;  /* 0x000000060b0b7c12 */ /* 0x000fe2000f8e3cff */
[----:B------:R-:W-:Y:S07]  /*3b00*/  @P1 BRA `(.L_x_67) ;  /* 0xfffffff800b01947 */ /* 0x000fee000383ffff */
[----:B------:R-:W2:Y:S01]  /*3b10*/  S2UR UR8, SR_CgaCtaId ;  /* 0x00000000000879c3 */ /* 0x000ea20000008800 */
[----:B------:R-:W-:Y:S01]  /*3b20*/  ELECT P0, URZ, PT ;  /* 0x0000000000ff782f */ /* 0x000fe20003800000 */
[----:B------:R-:W-:Y:S01]  /*3b30*/  IMAD.MOV.U32 R0, RZ, RZ, 0x1 ;  /* 0x00000001ff007424 */ /* 0x000fe200078e00ff */
[----:B------:R-:W-:Y:S01]  /*3b40*/  UIADD3 UR17, UPT, UPT, UR17, 0xe0, URZ ;  /* 0x000000e011117890 */ /* 0x000fe2000fffe0ff */
[----:B------:R-:W-:Y:S01]  /*3b50*/  SHF.L.U32 R3, R11, 0x1f, RZ ;  /* 0x0000001f0b037819 */ /* 0x000fe200000006ff */
[----:B------:R-:W-:-:S03]  /*3b60*/  UMOV UR4, 0x40 ;  /* 0x0000004000047882 */ /* 0x000fc60000000000 */
[----:B------:R-:W-:Y:S01]  /*3b70*/  UVIRTCOUNT.DEALLOC.SMPOOL 0x80 ;  /* 0x000000800000784c */ /* 0x000fe20000000000 */
[----:B--2---:R-:W-:Y:S02]  /*3b80*/  ULEA UR8, UR8, UR4, 0x18 ;  /* 0x0000000408087291 */ /* 0x004fe4000f8ec0ff */
[----:B------:R-:W-:-:S07]  /*3b90*/  ULEA UR4, UR22, UR17, 0x3 ;  /* 0x0000001116047291 */ /* 0x000fce000f8e18ff */
[----:B------:R2:W-:Y:S02]  /*3ba0*/  @P0 STS.U8 [UR8+0x1c], R0 ;  /* 0x00001c00ff000988 */ /* 0x0005e40008000008 */
[----:B------:R-:W4:Y:S02]  /*3bb0*/  SYNCS.PHASECHK.TRANS64.TRYWAIT P0, [UR4], R3 ;  /* 0x00000003ff0075a7 */ /* 0x000f240008001104 */
[----:B--2-4-:R-:W-:Y:S05]  /*3bc0*/  @!P0 BRA `(.L_x_68) ;  /* 0x00000060003c8947 */ /* 0x014fea0003800000 */
.L_x_161:
[----:B------:R-:W-:-:S04]  /*3bd0*/  UIADD3 UR4, UPT, UPT, UR22, 0x1, URZ ;  /* 0x0000000116047890 */ /* 0x000fc8000fffe0ff */
[----:B------:R-:W-:-:S04]  /*3be0*/  UISETP.NE.AND UP0, UPT, UR4, 0x4, UPT ;  /* 0x000000040400788c */ /* 0x000fc8000bf05270 */
[----:B------:R-:W-:Y:S02]  /*3bf0*/  USEL UR6, URZ, 0x1, UP0 ;  /* 0x00000001ff067887 */ /* 0x000fe40008000000 */
[----:B------:R-:W-:-:S04]  /*3c00*/  USEL UR4, UR4, URZ, UP0 ;  /* 0x000000ff04047287 */ /* 0x000fc80008000000 */
[----:B-1----:R-:W-:Y:S01]  /*3c10*/  ULEA UR5, UR4, UR17, 0x3 ;  /* 0x0000001104057291 */ /* 0x002fe2000f8e18ff */
[----:B------:R-:W-:-:S04]  /*3c20*/  LOP3.LUT R2, R11, UR6, RZ, 0x3c, !PT ;  /* 0x000000060b027c12 */ /* 0x000fc8000f8e3cff */
[----:B--2---:R-:W-:-:S04]  /*3c30*/  SHF.L.U32 R3, R2, 0x1f, RZ ;  /* 0x0000001f02037819 */ /* 0x004fc800000006ff */
[----:B------:R-:W1:Y:S02]  /*3c40*/  SYNCS.PHASECHK.TRANS64.TRYWAIT P0, [UR5], R3 ;  /* 0x00000003ff0075a7 */ /* 0x000e640008001105 */
[----:B-1----:R-:W-:Y:S05]  /*3c50*/  @!P0 BRA `(.L_x_69) ;  /* 0x0000006000308947 */ /* 0x002fea0003800000 */
.L_x_163:
        /* <DEDUP_REMOVED lines=9> */
.L_x_165:
[----:B------:R-:W-:-:S04]  /*3cf0*/  UIADD3 UR4, UPT, UPT, UR4, 0x1, URZ ;  /* 0x0000000104047890 */ /* 0x000fc8000fffe0ff */
[----:B------:R-:W-:-:S04]  /*3d00*/  UISETP.NE.AND UP0, UPT, UR4, 0x4, UPT ;  /* 0x000000040400788c */ /* 0x000fc8000bf05270 */
[----:B------:R-:W-:Y:S02]  /*3d10*/  USEL UR5, URZ, 0x1, UP0 ;  /* 0x00000001ff057887 */ /* 0x000fe40008000000 */
[----:B------:R-:W-:-:S04]  /*3d20*/  USEL UR4, UR4, URZ, UP0 ;  /* 0x000000ff04047287 */ /* 0x000fc80008000000 */
[----:B------:R-:W-:Y:S01]  /*3d30*/  ULEA UR4, UR4, UR17, 0x3 ;  /* 0x0000001104047291 */ /* 0x000fe2000f8e18ff */
[----:B-1----:R-:W-:-:S04]  /*3d40*/  LOP3.LUT R3, R2, UR5, RZ, 0x3c, !PT ;  /* 0x0000000502037c12 */ /* 0x002fc8000f8e3cff */
[----:B------:R-:W-:-:S04]  /*3d50*/  SHF.L.U32 R3, R3, 0x1f, RZ ;  /* 0x0000001f03037819 */ /* 0x000fc800000006ff */
[----:B------:R-:W1:Y:S02]  /*3d60*/  SYNCS.PHASECHK.TRANS64.TRYWAIT P0, [UR4], R3 ;  /* 0x00000003ff0075a7 */ /* 0x000e640008001104 */
[----:B-1----:R-:W-:Y:S05]  /*3d70*/  @!P0 BRA `(.L_x_71) ;  /* 0x0000006000188947 */ /* 0x002fea0003800000 */
.L_x_167:
[----:B------:R-:W-:Y:S01]  /*3d80*/  NOP ;  /* 0x0000000000007918 */ /* 0x000fe20000000000 */
[----:B-1----:R-:W1:Y:S01]  /*3d90*/  LDS R0, [UR8+0x14] ;  /* 0x00001408ff007984 */ /* 0x002e620008000800 */
[----:B------:R-:W-:Y:S01]  /*3da0*/  ULOP3.LUT UR4, UR30, 0xffff, URZ, 0xc0, !UPT ;  /* 0x0000ffff1e047892 */ /* 0x000fe2000f8ec0ff */
[----:B------:R-:W-:Y:S01]  /*3db0*/  UMOV UR5, 0xffff ;  /* 0x0000ffff00057882 */ /* 0x000fe20000000000 */
[----:B------:R-:W-:Y:S02]  /*3dc0*/  UMOV UR6, 0x1 ;  /* 0x0000000100067882 */ /* 0x000fe40000000000 */
[----:B------:R-:W-:-:S04]  /*3dd0*/  USHF.R.U32.HI UR4, URZ, 0x5, UR4 ;  /* 0x00000005ff047899 */ /* 0x000fc80008011604 */
[----:B------:R-:W-:Y:S02]  /*3de0*/  USHF.L.U32 UR5, UR5, UR4, URZ ;  /* 0x0000000405057299 */ /* 0x000fe400080006ff */
[----:B------:R-:W-:-:S04]  /*3df0*/  USHF.L.U32 UR4, UR6, UR4, URZ ;  /* 0x0000000406047299 */ /* 0x000fc800080006ff */
[----:B-1----:R-:W-:-:S04]  /*3e00*/  LOP3.LUT R0, R0, UR5, RZ, 0xc0, !PT ;  /* 0x0000000500007c12 */ /* 0x002fc8000f8ec0ff */
[----:B------:R-:W-:-:S13]  /*3e10*/  ISETP.NE.AND P0, PT, R0, UR5, PT ;  /* 0x0000000500007c0c */ /* 0x000fda000bf05270 */
[----:B------:R-:W-:Y:S05]  /*3e20*/  @P0 BRA `(.L_x_72) ;  /* 0x0000000000580947 */ /* 0x000fea0003800000 */
[----:B------:R-:W1:Y:S02]  /*3e30*/  LDS R0, [UR8+0x18] ;  /* 0x00001808ff007984 */ /* 0x000e640008000800 */
[----:B-1----:R-:W-:-:S04]  /*3e40*/  LOP3.LUT R0, R0, UR4, RZ, 0xc0, !PT ;  /* 0x0000000400007c12 */ /* 0x002fc8000f8ec0ff */
[----:B------:R-:W-:-:S13]  /*3e50*/  ISETP.NE.AND P0, PT, R0, UR4, PT ;  /* 0x0000000400007c0c */ /* 0x000fda000bf05270 */
[----:B------:R-:W-:Y:S05]  /*3e60*/  @P0 BRA `(.L_x_73) ;  /* 0x00000000003c0947 */ /* 0x000fea0003800000 */
[----:B------:R-:W1:Y:S01]  /*3e70*/  S2R R2, SR_LANEID ;  /* 0x0000000000027919 */ /* 0x000e620000000000 */
[----:B------:R-:W-:Y:S01]  /*3e80*/  ULOP3.LUT UR5, URZ, UR5, URZ, 0x33, !UPT ;  /* 0x00000005ff057292 */ /* 0x000fe2000f8e33ff */
[----:B------:R-:W-:Y:S01]  /*3e90*/  LOP3.LUT R4, RZ, UR4, RZ, 0x33, !PT ;  /* 0x00000004ff047c12 */ /* 0x000fe2000f8e33ff */
[----:B------:R-:W-:Y:S02]  /*3ea0*/  VOTEU.ANY UR4, UPT, PT ;  /* 0x0000000000047886 */ /* 0x000fe400038e0100 */
[----:B------:R-:W-:Y:S01]  /*3eb0*/  UFLO.U32 UR4, UR4 ;  /* 0x00000004000472bd */ /* 0x000fe200080e0000 */
[----:B------:R-:W2:Y:S01]  /*3ec0*/  REDUX UR6, R4 ;  /* 0x00000000040673c4 */ /* 0x000ea20000000000 */
[----:B------:R-:W-:-:S06]  /*3ed0*/  IMAD.U32 R0, RZ, RZ, UR5 ;  /* 0x00000005ff007e24 */ /* 0x000fcc000f8e00ff */
[----:B------:R4:W-:Y:S01]  /*3ee0*/  UTCATOMSWS.AND URZ, UR5 ;  /* 0x0000000500ff79e3 */ /* 0x0009e20008000000 */
[----:B------:R-:W3:Y:S01]  /*3ef0*/  REDUX UR7, R0 ;  /* 0x00000000000773c4 */ /* 0x000ee20000000000 */
[----:B-1----:R-:W-:Y:S01]  /*3f00*/  ISETP.EQ.U32.AND P0, PT, R2, UR4, PT ;  /* 0x0000000402007c0c */ /* 0x002fe2000bf02070 */
[----:B--2---:R-:W-:Y:S01]  /*3f10*/  IMAD.U32 R2, RZ, RZ, UR6 ;  /* 0x00000006ff027e24 */ /* 0x004fe2000f8e00ff */
[----:B---3--:R-:W-:-:S11]  /*3f20*/  MOV R3, UR7 ;  /* 0x0000000700037c02 */ /* 0x008fd60008000f00 */
[----:B------:R4:W-:Y:S04]  /*3f30*/  @P0 ATOMS.AND RZ, [UR8+0x14], R3 ;  /* 0x00001403ffff098c */ /* 0x0009e8000a800008 */
[----:B------:R4:W-:Y:S01]  /*3f40*/  @P0 ATOMS.AND RZ, [UR8+0x18], R2 ;  /* 0x00001802ffff098c */ /* 0x0009e2000a800008 */
[----:B------:R-:W-:Y:S05]  /*3f50*/  BRA `(.L_x_74) ;  /* 0x0000000000147947 */ /* 0x000fea0003800000 */
.L_x_73:
[----:B------:R-:W-:Y:S02]  /*3f60*/  MOV R2, 0x3f80 ;  /* 0x00003f8000027802 */ /* 0x000fe40000000f00 */
[----:B---3-5:R-:W-:Y:S05]  /*3f70*/  CALL.REL.NOINC `($__internal_0_$__cuda_sm10x_tcgen05_guardrail_trap_col_being_dealloced_not_returned_by_alloc) ;  /* 0x0000006400007944 */ /* 0x028fea0003c00000 */
[----:B------:R-:W-:Y:S05]  /*3f80*/  BRA `(.L_x_74) ;  /* 0x0000000000087947 */ /* 0x000fea0003800000 */
.L_x_72:
[----:B------:R-:W-:Y:S02]  /*3f90*/  MOV R2, 0x3fb0 ;  /* 0x00003fb000027802 */ /* 0x000fe40000000f00 */
[----:B---3-5:R-:W-:Y:S05]  /*3fa0*/  CALL.REL.NOINC `($__internal_2_$__cuda_sm10x_tcgen05_guardrail_trap_unallocated_columns_being_dealloced) ;  /* 0x00000064000c7944 */ /* 0x028fea0003c00000 */
.L_x_74:
[----:B------:R-:W-:Y:S01]  /*3fb0*/  NOP ;  /* 0x0000000000007918 */ /* 0x000fe20000000000 */
[----:B----4-:R-:W-:Y:S05]  /*3fc0*/  EXIT ;  /* 0x000000000000794d */ /* 0x010fea0003800000 */
.L_x_56:
[----:B------:R-:W-:-:S09]  /*3fd0*/  UISETP.NE.OR UP0, UPT, UR17, 0x3, !UP3 ;  /* 0x000000031100788c */ /* 0x000fd2000df05670 */
[----:B------:R-:W-:Y:S05]  /*3fe0*/  BRA.U UP0, `(.L_x_75) ;  /* 0x00000011005c7547 */ /* 0x000fea000b800000 */
[----:B------:R-:W2:Y:S01]  /*3ff0*/  S2UR UR10, SR_CgaCtaId ;  /* 0x00000000000a79c3 */ /* 0x000ea20000008800 */
[----:B------:R-:W3:Y:S01]  /*4000*/  LDCU UR31, c[0x0][0x370] ;  /* 0x00006e00ff1f77ac */ /* 0x000ee20008000800 */
[----:B------:R-:W-:Y:S02]  /*4010*/  HFMA2 R13, -RZ, RZ, 0, 0 ;  /* 0x00000000ff0d7431 */ /* 0x000fe400000001ff */
[----:B------:R-:W-:Y:S01]  /*4020*/  IMAD.MOV.U32 R15, RZ, RZ, 0x1 ;  /* 0x00000001ff0f7424 */ /* 0x000fe200078e00ff */
[----:B------:R-:W-:Y:S01]  /*4030*/  MOV R7, 0x2000 ;  /* 0x0000200000077802 */ /* 0x000fe20000000f00 */
[----:B------:R-:W3:Y:S01]  /*4040*/  LDCU.128 UR44, c[0x0][0xb10] ;  /* 0x00016200ff2c77ac */ /* 0x000ee20008000c00 */
[----:B------:R-:W-:Y:S01]  /*4050*/  IMAD.MOV.U32 R14, RZ, RZ, RZ ;  /* 0x000000ffff0e7224 */ /* 0x000fe200078e00ff */
[----:B------:R-:W4:Y:S01]  /*4060*/  LDC.64 R16, c[0x0][0x348] ;  /* 0x0000d200ff107b82 */ /* 0x000f220000000a00 */
[----:B------:R-:W1:Y:S01]  /*4070*/  LDCU UR30, c[0x0][0x374] ;  /* 0x00006e80ff1e77ac */ /* 0x000e620008000800 */
[----:B------:R-:W2:Y:S06]  /*4080*/  LDCU UR15, c[0x0][0xb0c] ;  /* 0x00016180ff0f77ac */ /* 0x000eac0008000800 */
[----:B------:R-:W4:Y:S01]  /*4090*/  LDC.64 R2, c[0x0][0x888] ;  /* 0x00022200ff027b82 */ /* 0x000f220000000a00 */
[----:B------:R-:W4:Y:S01]  /*40a0*/  LDCU UR49, c[0x0][0xb20] ;  /* 0x00016400ff3177ac */ /* 0x000f220008000800 */
[----:B------:R-:W4:Y:S06]  /*40b0*/  LDCU UR4, c[0x0][0xb30] ;  /* 0x00016600ff0477ac */ /* 0x000f2c0008000800 */
[----:B------:R-:W4:Y:S01]  /*40c0*/  LDC.64 R4, c[0x0][0x890] ;  /* 0x00022400ff047b82 */ /* 0x000f220000000a00 */
[----:B------:R-:W-:Y:S01]  /*40d0*/  UMOV UR21, 0x400 ;  /* 0x0000040000157882 */ /* 0x000fe20000000000 */
[----:B---3--:R-:W-:-:S02]  /*40e0*/  UIMAD.WIDE.U32 UR6, UR31, UR44, URZ ;  /* 0x0000002c1f0672a5 */ /* 0x008fc4000f8e00ff */
[----:B-1----:R-:W-:Y:S02]  /*40f0*/  UIMAD.WIDE.U32 UR8, UR30, UR47, URZ ;  /* 0x0000002f1e0872a5 */ /* 0x002fe4000f8e00ff */
[----:B--2---:R-:W-:Y:S02]  /*4100*/  ULEA UR21, UR10, UR21, 0x18 ;  /* 0x000000150a157291 */ /* 0x004fe4000f8ec0ff */
[----:B------:R-:W-:Y:S02]  /*4110*/  UPLOP3.LUT UP3, UPT, UPT, UPT, UPT, 0x40, 0x4 ;  /* 0x000000000004789c */ /* 0x000fe40003f6e870 */
[----:B------:R-:W-:Y:S02]  /*4120*/  UIADD3 UR37, UPT, UPT, UR21, 0x68, URZ ;  /* 0x0000006815257890 */ /* 0x000fe4000fffe0ff */
[----:B------:R-:W-:Y:S02]  /*4130*/  UIADD3 UR33, UPT, UPT, UR21, 0x50, URZ ;  /* 0x0000005015217890 */ /* 0x000fe4000fffe0ff */
[----:B------:R-:W-:-:S02]  /*4140*/  UIADD3 UR25, UPT, UPT, UR21, 0x58, URZ ;  /* 0x0000005815197890 */ /* 0x000fc4000fffe0ff */
[----:B------:R-:W-:Y:S01]  /*4150*/  UIADD3 UR17, UPT, UPT, UR21, 0x60, URZ ;  /* 0x0000006015117890 */ /* 0x000fe2000fffe0ff */
[----:B------:R-:W-:Y:S01]  /*4160*/  UMOV UR6, UR7 ;  /* 0x0000000700067c82 */ /* 0x000fe20008000000 */
[----:B------:R-:W-:Y:S01]  /*4170*/  UMOV UR41, UR9 ;  /* 0x0000000900297c82 */ /* 0x000fe20008000000 */
[----:B------:R-:W-:Y:S02]  /*4180*/  UISETP.GE.AND UP0, UPT, UR42, 0x1, UPT ;  /* 0x000000012a00788c */ /* 0x000fe4000bf06270 */
[----:B------:R-:W-:Y:S01]  /*4190*/  UISETP.NE.AND UP4, UPT, UR42, 0x1, UPT ;  /* 0x000000012a00788c */ /* 0x000fe2000bf85270 */
[----:B------:R-:W1:Y:S01]  /*41a0*/  LDCU.64 UR22, c[0x0][0xb28] ;  /* 0x00016500ff1677ac */ /* 0x000e620008000a00 */
[----:B------:R-:W-:Y:S02]  /*41b0*/  UISETP.NE.AND UP6, UPT, UR15, 0x1, UPT ;  /* 0x000000010f00788c */ /* 0x000fe4000bfc5270 */
[----:B------:R-:W-:Y:S02]  /*41c0*/  UISETP.NE.AND UP5, UPT, UR46, 0x1, UPT ;  /* 0x000000012e00788c */ /* 0x000fe4000bfa5270 */
[----:B------:R-:W-:-:S02]  /*41d0*/  UPRMT UR37, UR10, 0x654, UR37 ;  /* 0x000006540a257896 */ /* 0x000fc40008000025 */
[----:B------:R-:W-:Y:S02]  /*41e0*/  USHF.R.U32.HI UR43, URZ, UR45, UR6 ;  /* 0x0000002dff2b7299 */ /* 0x000fe40008011606 */
[----:B------:R-:W-:Y:S02]  /*41f0*/  UPRMT UR40, UR10, 0x654, UR33 ;  /* 0x000006540a287896 */ /* 0x000fe40008000021 */
[----:B------:R-:W-:Y:S02]  /*4200*/  UPRMT UR39, UR10, 0x654, UR25 ;  /* 0x000006540a277896 */ /* 0x000fe40008000019 */
[----:B------:R-:W-:Y:S02]  /*4210*/  UPRMT UR38, UR10, 0x654, UR17 ;  /* 0x000006540a267896 */ /* 0x000fe40008000011 */
[----:B----4-:R-:W-:Y:S02]  /*4220*/  USHF.R.U32.HI UR41, URZ, UR49, UR41 ;  /* 0x00000031ff297299 */ /* 0x010fe40008011629 */
[----:B------:R-:W-:-:S11]  /*4230*/  UISETP.NE.AND UP2, UPT, UR4, 0x1, UPT ;  /* 0x000000010400788c */ /* 0x000fd6000bf45270 */
.L_x_86:
[C---:B------:R-:W-:Y:S02]  /*4240*/  LEA R12, R14.reuse, UR21, 0x3 ;  /* 0x000000150e0c7c11 */ /* 0x040fe4000f8e18ff */
[----:B------:R-:W-:Y:S02]  /*4250*/  SHF.L.U32 R9, R13, 0x1f, RZ ;  /* 0x0000001f0d097819 */ /* 0x000fe400000006ff */
[----:B------:R-:W-:Y:S02]  /*4260*/  LEA R10, R14, UR21, 0x4 ;  /* 0x000000150e0a7c11 */ /* 0x000fe4000f8e20ff */
[----:B--2---:R-:W2:Y:S02]  /*4270*/  SYNCS.PHASECHK.TRANS64.TRYWAIT P0, [R12+URZ+0xa0], R9 ;  /* 0x0000a0090c0075a7 */ /* 0x004ea400080011ff */
[----:B--2---:R-:W-:Y:S05]  /*4280*/  @!P0 BRA `(.L_x_76) ;  /* 0x0000005800ec8947 */ /* 0x004fea0003800000 */
.L_x_168:
[----:B--2---:R-:W2:Y:S01]  /*4290*/  LDS.128 R8, [R10+0x130] ;  /* 0x000130000a087984 */ /* 0x004ea20000000c00 */
[----:B------:R-:W-:Y:S01]  /*42a0*/  UISETP.GE.AND UP0, UPT, UR42, 0x1, UPT ;  /* 0x000000012a00788c */ /* 0x000fe2000bf06270 */
[----:B------:R-:W-:Y:S01]  /*42b0*/  @!PT LDS RZ, [RZ] ;  /* 0x00000000fffff984 */ /* 0x000fe20000000800 */
[----:B------:R-:W-:Y:S01]  /*42c0*/  @!PT LDS RZ, [RZ] ;  /* 0x00000000fffff984 */ /* 0x000fe20000000800 */
[----:B------:R-:W-:Y:S01]  /*42d0*/  @!PT LDS RZ, [RZ] ;  /* 0x00000000fffff984 */ /* 0x000fe20000000800 */
[----:B------:R-:W-:Y:S01]  /*42e0*/  @!PT LDS RZ, [RZ] ;  /* 0x00000000fffff984 */ /* 0x000fe20000000800 */
[----:B------:R3:W-:Y:S06]  /*42f0*/  MEMBAR.ALL.CTA ;  /* 0x0000000000007992 */ /* 0x0007ec0000008000 */
[----:B---3--:R-:W3:Y:S01]  /*4300*/  FENCE.VIEW.ASYNC.S ;  /* 0x00000000000073c6 */ /* 0x008ee20000000000 */
[----:B--2---:R-:W-:Y:S11]  /*4310*/  LOP3.LUT P0, RZ, R10, 0x1, RZ, 0xc0, !PT ;  /* 0x000000010aff7812 */ /* 0x004ff6000780c0ff */
[----:B------:R-:W-:Y:S02]  /*4320*/  @!UPT UIADD3 URZ, UPT, UPT, URZ, URZ, URZ ;  /* 0x000000fffffff290 */ /* 0x000fe4000fffe0ff */
[----:B---3--:R-:W-:Y:S01]  /*4330*/  VOTEU.ANY UP1, P0 ;  /* 0x0000000000ff7886 */ /* 0x008fe20000020100 */
[----:B------:R-:W-:Y:S11]  /*4340*/  PLOP3.LUT P0, PT, PT, PT, UP1, 0x80, 0x8 ;  /* 0x000000000008781c */ /* 0x000ff60003f0f018 */
[----:B------:R-:W-:Y:S02]  /*4350*/  @!UPT UIADD3 URZ, UPT, UPT, URZ, URZ, URZ ;  /* 0x000000fffffff290 */ /* 0x000fe4000fffe0ff */
[----:B------:R-:W-:Y:S02]  /*4360*/  @P0 SHF.R.U32.HI R0, RZ, 0x10, R9 ;  /* 0x00000010ff000819 */ /* 0x000fe40000011609 */
[----:B------:R-:W-:Y:S02]  /*4370*/  @P0 MOV R6, R8 ;  /* 0x0000000800060202 */ /* 0x000fe40000000f00 */
[----:B------:R-:W-:Y:S01]  /*4380*/  @P0 R2UR UR4, R0 ;  /* 0x00000000000402ca */ /* 0x000fe200000e0000 */
[----:B------:R-:W-:Y:S01]  /*4390*/  VIADD R0, R12, 0xb0 ;  /* 0x000000b00c007836 */ /* 0x000fe20000000000 */
[----:B------:R-:W-:Y:S02]  /*43a0*/  @P0 LOP3.LUT R8, R9, 0xffff, RZ, 0xc0, !PT ;  /* 0x0000ffff09080812 */ /* 0x000fe400078ec0ff */
[----:B------:R-:W-:Y:S02]  /*43b0*/  @P0 R2UR UR6, R6 ;  /* 0x00000000060602ca */ /* 0x000fe400000e0000 */
[----:B------:R-:W-:Y:S02]  /*43c0*/  PRMT R0, RZ, 0x654, R0 ;  /* 0x00000654ff007816 */ /* 0x000fe40000000000 */
[----:B------:R-:W-:Y:S02]  /*43d0*/  @P0 R2UR UR5, R8 ;  /* 0x00000000080502ca */ /* 0x000fe400000e0000 */
[----:B------:R2:W-:Y:S03]  /*43e0*/  SYNCS.ARRIVE.TRANS64.RED.A1T0 RZ, [R0+URZ], RZ ;  /* 0x000000ff00ff79a7 */ /* 0x0005e600081004ff */
[----:B------:R-:W-:Y:S04]  /*43f0*/  @UP1 UMOV UR29, UR4 ;  /* 0x00000004001d1c82 */ /* 0x000fe80008000000 */
[----:B------:R-:W-:Y:S04]  /*4400*/  @UP1 UMOV UR14, UR6 ;  /* 0x00000006000e1c82 */ /* 0x000fe80008000000 */
[----:B------:R-:W-:Y:S01]  /*4410*/  @UP1 UMOV UR13, UR5 ;  /* 0x00000005000d1c82 */ /* 0x000fe20008000000 */
[----:B------:R-:W-:Y:S05]  /*4420*/  BRA.U !UP0, `(.L_x_77) ;  /* 0x0000000108a47547 */ /* 0x000fea000b800000 */
[----:B------:R-:W-:Y:S02]  /*4430*/  UIMAD.WIDE.U32 UR18, UR13, UR47, URZ ;  /* 0x0000002f0d1272a5 */ /* 0x000fe4000f8e00ff */
[----:B------:R-:W-:Y:S02]  /*4440*/  UIMAD.WIDE.U32 UR26, UR14, UR44, URZ ;  /* 0x0000002c0e1a72a5 */ /* 0x000fe4000f8e00ff */
[----:B------:R-:W-:Y:S02]  /*4450*/  USEL UR4, UR30, UR41, !UP5 ;  /* 0x000000291e047287 */ /* 0x000fe4000e800000 */
[----:B------:R-:W-:Y:S02]  /*4460*/  USEL UR7, UR31, UR43, !UP6 ;  /* 0x0000002b1f077287 */ /* 0x000fe4000f000000 */
[----:B-1----:R-:W-:Y:S02]  /*4470*/  UIMAD.WIDE.U32 UR8, UR4, UR22, URZ ;  /* 0x00000016040872a5 */ /* 0x002fe4000f8e00ff */
[----:B------:R-:W-:Y:S01]  /*4480*/  UIMAD.WIDE.U32 UR10, UR7, UR22, URZ ;  /* 0x00000016070a72a5 */ /* 0x000fe2000f8e00ff */
[----:B------:R-:W-:Y:S02]  /*4490*/  UMOV UR5, UR19 ;  /* 0x0000001300057c82 */ /* 0x000fe40008000000 */
[----:B------:R-:W-:Y:S03]  /*44a0*/  USHF.R.U32.HI UR6, URZ, UR49, UR5 ;  /* 0x00000031ff067299 */ /* 0x000fe60008011605 */
[----:B------:R-:W-:Y:S01]  /*44b0*/  UMOV UR5, UR27 ;  /* 0x0000001b00057c82 */ /* 0x000fe20008000000 */
[----:B------:R-:W-:Y:S02]  /*44c0*/  USEL UR6, UR13, UR6, !UP5 ;  /* 0x000000060d067287 */ /* 0x000fe4000e800000 */
[----:B------:R-:W-:Y:S03]  /*44d0*/  USHF.R.U32.HI UR12, URZ, UR45, UR5 ;  /* 0x0000002dff0c7299 */ /* 0x000fe60008011605 */
[----:B------:R-:W-:Y:S02]  /*44e0*/  UMOV UR5, UR9 ;  /* 0x0000000900057c82 */ /* 0x000fe40008000000 */
[----:B------:R-:W-:Y:S03]  /*44f0*/  @UP4 USHF.R.U32.HI UR4, URZ, UR23, UR5 ;  /* 0x00000017ff044299 */ /* 0x000fe60008011605 */
[----:B------:R-:W-:Y:S01]  /*4500*/  UMOV UR5, UR11 ;  /* 0x0000000b00057c82 */ /* 0x000fe20008000000 */
[----:B------:R-:W-:Y:S02]  /*4510*/  UIMAD UR4, UR42, UR4, URZ ;  /* 0x000000042a0472a4 */ /* 0x000fe4000f8e02ff */
[----:B------:R-:W-:Y:S02]  /*4520*/  @UP4 USHF.R.U32.HI UR7, URZ, UR23, UR5 ;  /* 0x00000017ff074299 */ /* 0x000fe40008011605 */
[----:B------:R-:W-:Y:S02]  /*4530*/  UIMAD.WIDE.U32 UR10, UR6, UR22, URZ ;  /* 0x00000016060a72a5 */ /* 0x000fe4000f8e00ff */
[----:B------:R-:W-:Y:S02]  /*4540*/  USEL UR5, UR14, UR12, !UP6 ;  /* 0x0000000c0e057287 */ /* 0x000fe4000f000000 */
[----:B------:R-:W-:Y:S02]  /*4550*/  UIMAD UR8, UR42, UR7, URZ ;  /* 0x000000072a0872a4 */ /* 0x000fe4000f8e02ff */
[----:B------:R-:W-:Y:S03]  /*4560*/  UISETP.GE.AND UP0, UPT, UR6, UR4, UPT ;  /* 0x000000040600728c */ /* 0x000fe6000bf06270 */
[----:B------:R-:W-:Y:S01]  /*4570*/  UMOV UR4, UR11 ;  /* 0x0000000b00047c82 */ /* 0x000fe20008000000 */
[----:B------:R-:W-:Y:S02]  /*4580*/  UISETP.GE.OR UP0, UPT, UR5, UR8, UP0 ;  /* 0x000000080500728c */ /* 0x000fe40008706670 */
[----:B------:R-:W-:Y:S02]  /*4590*/  USHF.R.U32.HI UR4, URZ, UR23, UR4 ;  /* 0x00000017ff047299 */ /* 0x000fe40008011604 */
[----:B------:R-:W-:Y:S02]  /*45a0*/  UIMAD.WIDE.U32 UR8, UR5, UR22, URZ ;  /* 0x00000016050872a5 */ /* 0x000fe4000f8e00ff */
[----:B------:R-:W-:Y:S04]  /*45b0*/  USEL UR10, UR6, UR4, !UP4 ;  /* 0x00000004060a7287 */ /* 0x000fe8000e000000 */
[----:B------:R-:W-:Y:S01]  /*45c0*/  UIADD3 UR11, UPT, UPT, -UR10, URZ, URZ ;  /* 0x000000ff0a0b7290 */ /* 0x000fe2000fffe1ff */
[----:B------:R-:W-:Y:S02]  /*45d0*/  @!UP0 UMOV UR4, UR9 ;  /* 0x0000000900048c82 */ /* 0x000fe40008000000 */
[----:B------:R-:W-:Y:S02]  /*45e0*/  @!UP0 USHF.R.U32.HI UR4, URZ, UR23, UR4 ;  /* 0x00000017ff048299 */ /* 0x000fe40008011604 */
[----:B------:R-:W-:Y:S02]  /*45f0*/  UIMAD UR8, UR42, UR11, UR6 ;  /* 0x0000000b2a0872a4 */ /* 0x000fe4000f8e0206 */
[----:B------:R-:W-:Y:S04]  /*4600*/  @!UP0 USEL UR4, UR5, UR4, !UP4 ;  /* 0x0000000405048287 */ /* 0x000fe8000e000000 */
[----:B------:R-:W-:Y:S02]  /*4610*/  @!UP0 UIMAD UR8, UR7, UR8, UR4 ;  /* 0x00000008070882a4 */ /* 0x000fe4000f8e0204 */
[----:B------:R-:W-:Y:S02]  /*4620*/  @!UP0 UIADD3 UR9, UPT, UPT, UR10, -UR4, URZ ;  /* 0x800000040a098290 */ /* 0x000fe4000fffe0ff */
[----:B------:R-:W-:Y:S02]  /*4630*/  UIADD3 UR4, UPT, UPT, -UR5, URZ, URZ ;  /* 0x000000ff05047290 */ /* 0x000fe4000fffe1ff */
[----:B------:R-:W-:Y:S02]  /*4640*/  UIADD3 UR7, UPT, UPT, -UR6, URZ, URZ ;  /* 0x000000ff06077290 */ /* 0x000fe4000fffe1ff */
[----:B------:R-:W-:Y:S02]  /*4650*/  @!UP0 UIMAD UR6, UR9, UR42, UR5 ;  /* 0x0000002a090682a4 */ /* 0x000fe4000f8e0205 */
[----:B------:R-:W-:Y:S02]  /*4660*/  UIMAD UR14, UR15, UR4, UR14 ;  /* 0x000000040f0e72a4 */ /* 0x000fe4000f8e020e */
[----:B------:R-:W-:Y:S01]  /*4670*/  UIMAD UR13, UR46, UR7, UR13 ;  /* 0x000000072e0d72a4 */ /* 0x000fe2000f8e020d */
[----:B------:R-:W-:Y:S02]  /*4680*/  @!UP0 UMOV UR5, UR8 ;  /* 0x0000000800058c82 */ /* 0x000fe40008000000 */
[----:B------:R-:W-:Y:S02]  /*4690*/  UIMAD UR14, UR5, UR15, UR14 ;  /* 0x0000000f050e72a4 */ /* 0x000fe4000f8e020e */
[----:B------:R-:W-:Y:S11]  /*46a0*/  UIMAD UR13, UR6, UR46, UR13 ;  /* 0x0000002e060d72a4 */ /* 0x000ff6000f8e020d */
[----:B------:R-:W-:Y:S01]  /*46b0*/  @!UPT UIADD3 URZ, UPT, UPT, URZ, URZ, URZ ;  /* 0x000000fffffff290 */ /* 0x000fe2000fffe0ff */
.L_x_77:
[----:B------:R-:W3:Y:S01]  /*46c0*/  @!UP2 LDCU.128 UR8, c[0x0][0xb10] ;  /* 0x00016200ff08a7ac */ /* 0x000ee20008000c00 */
[C---:B------:R-:W-:Y:S02]  /*46d0*/  ISETP.NE.U32.AND P1, PT, R4.reuse, RZ, PT ;  /* 0x000000ff0400720c */ /* 0x040fe40003f25070 */
[----:B------:R-:W-:Y:S02]  /*46e0*/  ISETP.NE.U32.AND P0, PT, R4, RZ, PT ;  /* 0x000000ff0400720c */ /* 0x000fe40003f05070 */
[C---:B------:R-:W-:Y:S02]  /*46f0*/  ISETP.NE.AND.EX P1, PT, R5.reuse, RZ, PT, P1 ;  /* 0x000000ff0500720c */ /* 0x040fe40003f25310 */
[----:B------:R-:W-:Y:S01]  /*4700*/  ISETP.NE.AND.EX P0, PT, R5, RZ, PT, P0 ;  /* 0x000000ff0500720c */ /* 0x000fe20003f05300 */
[----:B------:R-:W4:Y:S01]  /*4710*/  @!UP2 LDCU UR5, c[0x0][0xb0c] ;  /* 0x00016180ff05a7ac */ /* 0x000f220008000800 */
[----:B------:R-:W-:Y:S01]  /*4720*/  SHF.L.U32 R9, R15, 0x1f, RZ ;  /* 0x0000001f0f097819 */ /* 0x000fe200000006ff */
[----:B------:R-:W-:Y:S02]  /*4730*/  USHF.L.U32 UR35, UR16, 0x6, URZ ;  /* 0x0000000610237899 */ /* 0x000fe400080006ff */
[----:B------:R-:W-:Y:S02]  /*4740*/  USHF.L.U32 UR34, UR20, 0x8, URZ ;  /* 0x0000000814227899 */ /* 0x000fe400080006ff */
[----:B---3--:R-:W-:Y:S07]  /*4750*/  UIMAD.WIDE.U32 UR6, UR14, UR8, URZ ;  /* 0x000000080e0672a5 */ /* 0x008fee000f8e00ff */
[----:B------:R-:W-:Y:S01]  /*4760*/  @!UP2 UMOV UR4, UR7 ;  /* 0x000000070004ac82 */ /* 0x000fe20008000000 */
[----:B----4-:R-:W-:Y:S02]  /*4770*/  @!UP2 UISETP.NE.AND UP0, UPT, UR5, 0x1, UPT ;  /* 0x000000010500a88c */ /* 0x010fe4000bf05270 */
[----:B------:R-:W-:Y:S02]  /*4780*/  @!UP2 USHF.R.U32.HI UR4, URZ, UR9, UR4 ;  /* 0x00000009ff04a299 */ /* 0x000fe40008011604 */
[----:B------:R-:W-:Y:S02]  /*4790*/  UIMAD.WIDE.U32 UR6, UR13, UR11, URZ ;  /* 0x0000000b0d0672a5 */ /* 0x000fe4000f8e00ff */
[----:B------:R-:W-:Y:S02]  /*47a0*/  @!UP2 USEL UR8, UR14, UR4, !UP0 ;  /* 0x000000040e08a287 */ /* 0x000fe4000c000000 */
[----:B------:R-:W-:Y:S03]  /*47b0*/  @!UP2 UISETP.NE.AND UP0, UPT, UR10, 0x1, UPT ;  /* 0x000000010a00a88c */ /* 0x000fe6000bf05270 */
[----:B------:R-:W-:Y:S02]  /*47c0*/  @!UP2 UMOV UR6, UR7 ;  /* 0x000000070006ac82 */ /* 0x000fe40008000000 */
[----:B------:R-:W3:Y:S02]  /*47d0*/  @!UP2 LDCU UR4, c[0x0][0xb20] ;  /* 0x00016400ff04a7ac */ /* 0x000ee40008000800 */
[----:B---3--:R-:W-:Y:S04]  /*47e0*/  @!UP2 USHF.R.U32.HI UR6, URZ, UR4, UR6 ;  /* 0x00000004ff06a299 */ /* 0x008fe80008011606 */
[----:B------:R-:W-:Y:S04]  /*47f0*/  @!UP2 USEL UR6, UR13, UR6, !UP0 ;  /* 0x000000060d06a287 */ /* 0x000fe8000c000000 */
[----:B------:R-:W-:Y:S02]  /*4800*/  @!UP2 UIADD3 UR4, UPT, UPT, -UR8, UR6, URZ ;  /* 0x000000060804a290 */ /* 0x000fe4000fffe1ff */
[----:B------:R-:W-:Y:S02]  /*4810*/  @!UP2 UIADD3 UR6, UPT, UPT, UR8, -UR6, URZ ;  /* 0x800000060806a290 */ /* 0x000fe4000fffe0ff */
[----:B------:R-:W-:Y:S02]  /*4820*/  @!UP2 UIMAD UR14, UR4, UR5, UR14 ;  /* 0x00000005040ea2a4 */ /* 0x000fe4000f8e020e */
[----:B------:R-:W-:Y:S01]  /*4830*/  @!UP2 UIMAD UR13, UR6, UR10, UR13 ;  /* 0x0000000a060da2a4 */ /* 0x000fe2000f8e020d */
[----:B------:R-:W-:Y:S11]  /*4840*/  BRA.U UP3, `(.L_x_78) ;  /* 0x0000000103107547 */ /* 0x000ff6000b800000 */
[----:B--2---:R-:W-:Y:S04]  /*4850*/  MOV R0, UR48 ;  /* 0x0000003000007c02 */ /* 0x004fe80008000f00 */
[----:B------:R-:W-:Y:S04]  /*4860*/  SHF.L.U32 R11, R0, 0x1f, RZ ;  /* 0x0000001f000b7819 */ /* 0x000fe800000006ff */
[----:B------:R-:W2:Y:S02]  /*4870*/  SYNCS.PHASECHK.TRANS64.TRYWAIT P2, [UR21+0x98], R11 ;  /* 0x0000980bff0075a7 */ /* 0x000ea40008041115 */
[----:B--2---:R-:W-:Y:S05]  /*4880*/  @!P2 BRA `(.L_x_79) ;  /* 0x000000540080a947 */ /* 0x004fea0003800000 */
.L_x_78:
[----:B------:R-:W-:Y:S05]  /*4890*/  @!P1 BRA `(.L_x_80) ;  /* 0x0000000000309947 */ /* 0x000fea0003800000 */
[----:B------:R-:W-:Y:S01]  /*48a0*/  ISETP.NE.U32.AND P1, PT, R2, RZ, PT ;  /* 0x000000ff0200720c */ /* 0x000fe20003f25070 */
[----:B------:R-:W3:Y:S01]  /*48b0*/  LDCU.64 UR4, c[0x0][0x358] ;  /* 0x00006b00ff0477ac */ /* 0x000ee20008000a00 */
[----:B------:R-:W-:Y:S02]  /*48c0*/  IMAD.MOV.U32 R81, RZ, RZ, 0x1 ;  /* 0x00000001ff517424 */ /* 0x000fe400078e00ff */
[----:B------:R-:W-:Y:S11]  /*48d0*/  ISETP.NE.AND.EX P1, PT, R3, RZ, PT, P1 ;  /* 0x000000ff0300720c */ /* 0x000ff60003f25310 */
[----:B------:R-:W-:Y:S02]  /*48e0*/  @!UPT UIADD3 URZ, UPT, UPT, URZ, URZ, URZ ;  /* 0x000000fffffff290 */ /* 0x000fe4000fffe0ff */
[----:B--2---:R-:W2:Y:S01]  /*48f0*/  @P1 LDC.64 R10, c[0x0][0x888] ;  /* 0x00022200ff0a1b82 */ /* 0x004ea20000000a00 */
[----:B------:R-:W-:Y:S04]  /*4900*/  @P1 IMAD R0, R4, UR36, RZ ;  /* 0x0000002404001c24 */ /* 0x000fe8000f8e02ff */
[----:B--2---:R-:W-:Y:S04]  /*4910*/  @P1 IMAD.WIDE R10, R0, 0x4, R10 ;  /* 0x00000004000a1825 */ /* 0x004fe800078e020a */
[----:B------:R-:W-:Y:S01]  /*4920*/  HFMA2 R0, -RZ, RZ, 0, 5.9604644775390625e-08 ;  /* 0x00000001ff007431 */ /* 0x000fe200000001ff */
[----:B---3-5:R3:W5:Y:S04]  /*4930*/  @P1 LDG.E R41, desc[UR4][R10.64] ;  /* 0x000000040a291981 */ /* 0x028768000c1e1900 */
[----:B------:R-:W-:Y:S01]  /*4940*/  @!P1 PRMT R81, R0, 0x7610, R81 ;  /* 0x0000761000519816 */ /* 0x000fe20000000051 */
[----:B---3--:R-:W4:Y:S06]  /*4950*/  @!P1 LDC R41, c[0x0][0x880] ;  /* 0x00022000ff299b82 */ /* 0x008f2c0000000800 */
.L_x_80:
[----:B----45:R-:W-:Y:S01]  /*4960*/  @!P0 FSETP.EQ.AND P1, PT, R41, RZ, PT ;  /* 0x000000ff2900820b */ /* 0x030fe20003f22000 */
[----:B------:R-:W-:Y:S01]  /*4970*/  @!UPT UIADD3 URZ, UPT, UPT, URZ, URZ, URZ ;  /* 0x000000fffffff290 */ /* 0x000fe2000fffe0ff */
[----:B------:R-:W-:Y:S11]  /*4980*/  @!P0 BRA `(.L_x_81) ;  /* 0x0000000000188947 */ /* 0x000ff60003800000 */
[----:B------:R-:W-:Y:S02]  /*4990*/  LOP3.LUT P0, RZ, R81, 0xff, RZ, 0xc0, !PT ;  /* 0x000000ff51ff7812 */ /* 0x000fe4000780c0ff */
[----:B------:R-:W-:Y:S04]  /*49a0*/  ISETP.NE.U32.AND P1, PT, R2, RZ, PT ;  /* 0x000000ff0200720c */ /* 0x000fe80003f25070 */
[----:B------:R-:W-:Y:S04]  /*49b0*/  ISETP.NE.AND.EX P1, PT, R3, RZ, PT, P1 ;  /* 0x000000ff0300720c */ /* 0x000fe80003f25310 */
[----:B------:R-:W-:Y:S03]  /*49c0*/  PLOP3.LUT P1, PT, P1, PT, PT, 0x8, 0x80 ;  /* 0x000000000080781c */ /* 0x000fe60000f2e170 */
[----:B------:R-:W-:Y:S11]  /*49d0*/  @P0 FSETP.EQ.AND P1, PT, R41, RZ, PT ;  /* 0x000000ff2900020b */ /* 0x000ff60003f22000 */
[----:B------:R-:W-:Y:S02]  /*49e0*/  @!UPT UIADD3 URZ, UPT, UPT, URZ, URZ, URZ ;  /* 0x000000fffffff290 */ /* 0x000fe4000fffe0ff */
.L_x_81:
[----:B------:R-:W3:Y:S01]  /*49f0*/  SYNCS.PHASECHK.TRANS64.TRYWAIT P2, [UR21+0x70], R9 ;  /* 0x00007009ff0075a7 */ /* 0x000ee20008041115 */
[----:B------:R-:W-:Y:S04]  /*4a00*/  ELECT P0, URZ, PT ;  /* 0x0000000000ff782f */ /* 0x000fe80003800000 */
[----:B------:R-:W-:Y:S11]  /*4a10*/  PLOP3.LUT P1, PT, P1, P0, PT, 0xf2, 0x2f ;  /* 0x00000000002f781c */ /* 0x000ff60000f21e72 */
[----:B------:R-:W-:Y:S02]  /*4a20*/  @!UPT UIADD3 URZ, UPT, UPT, URZ, URZ, URZ ;  /* 0x000000fffffff290 */ /* 0x000fe4000fffe0ff */
[----:B------:R-:W-:Y:S05]  /*4a30*/  @!P1 IADD3 R8, P0, PT, R16, 0x580, RZ ;  /* 0x0000058010089810 */ /* 0x000fea0007f1e0ff */
[----:B------:R-:W-:Y:S01]  /*4a40*/  @!P1 IMAD.X R6, RZ, RZ, R17, P0 ;  /* 0x000000ffff069224 */ /* 0x000fe200000e0611 */
[----:B---3--:R-:W-:Y:S07]  /*4a50*/  @!P2 BRA `(.L_x_82) ;  /* 0x000000540024a947 */ /* 0x008fee0003800000 */
.L_x_171:
[----:B------:R-:W-:Y:S01]  /*4a60*/  @!P1 R2UR UR5, R8 ;  /* 0x00000000080592ca */ /* 0x000fe200000e0000 */
[----:B------:R-:W-:Y:S01]  /*4a70*/  VOTEU.ALL UP0, P1 ;  /* 0x0000000000ff7886 */ /* 0x000fe20000800000 */
[----:B------:R-:W-:Y:S01]  /*4a80*/  @!P1 R2UR UR4, R6 ;  /* 0x00000000060492ca */ /* 0x000fe200000e0000 */
[----:B--2---:R-:W-:Y:S01]  /*4a90*/  @!P1 IMAD.MOV.U32 R0, RZ, RZ, 0x2000 ;  /* 0x00002000ff009424 */ /* 0x004fe200078e00ff */
[----:B------:R-:W-:Y:S01]  /*4aa0*/  UMOV UR6, 0x0 ;  /* 0x0000000000067882 */ /* 0x000fe20000000000 */
[----:B------:R-:W-:Y:S01]  /*4ab0*/  UMOV UR7, 0x10000000 ;  /* 0x1000000000077882 */ /* 0x000fe20000000000 */
[----:B------:R-:W-:Y:S01]  /*4ac0*/  @!UP0 UIADD3 UR32, UPT, UPT, UR21, 0x400, URZ ;  /* 0x0000040015208890 */ /* 0x000fe2000fffe0ff */
[----:B------:R-:W-:Y:S01]  /*4ad0*/  @!P1 IADD3 R8, P0, PT, R16, 0x580, RZ ;  /* 0x0000058010089810 */ /* 0x000fe20007f1e0ff */
[----:B------:R-:W-:Y:S04]  /*4ae0*/  VOTEU.ALL UP0, P1 ;  /* 0x0000000000ff7886 */ /* 0x000fe80000800000 */
[----:B------:R-:W-:Y:S02]  /*4af0*/  @!P1 IMAD.X R6, RZ, RZ, R17, P0 ;  /* 0x000000ffff069224 */ /* 0x000fe400000e0611 */
[----:B------:R-:W-:Y:S02]  /*4b00*/  IMAD.U32 R10, RZ, RZ, UR5 ;  /* 0x00000005ff0a7e24 */ /* 0x000fe4000f8e00ff */
[----:B------:R-:W-:Y:S03]  /*4b10*/  IMAD.U32 R11, RZ, RZ, UR4 ;  /* 0x00000004ff0b7e24 */ /* 0x000fe6000f8e00ff */
[----:B------:R-:W-:Y:S02]  /*4b20*/  @!P1 R2UR UR4, R10 ;  /* 0x000000000a0492ca */ /* 0x000fe400000e0000 */
[----:B------:R-:W-:Y:S11]  /*4b30*/  @!P1 R2UR UR5, R11 ;  /* 0x000000000b0592ca */ /* 0x000ff600000e0000 */
[----:B------:R-:W-:Y:S02]  /*4b40*/  @!UPT UIADD3 URZ, UPT, UPT, URZ, URZ, URZ ;  /* 0x000000fffffff290 */ /* 0x000fe4000fffe0ff */
[----:B------:R2:W-:Y:S01]  /*4b50*/  @!UP0 UTMALDG.3D [UR32], [UR4], desc[UR6] ;  /* 0x00000620040085b4 */ /* 0x0005e20008011000 */
[----:B------:R2:W-:Y:S01]  /*4b60*/  @!P1 SYNCS.ARRIVE.TRANS64.RED.A0TR RZ, [UR21+0x50], R0 ;  /* 0x00005000ffff99a7 */ /* 0x0005e20008300415 */
[----:B------:R-:W-:Y:S01]  /*4b70*/  SYNCS.ARRIVE.TRANS64.RED.A1T0 RZ, [UR40], RZ ;  /* 0x000000ffffff79a7 */ /* 0x000fe20008100428 */
[----:B------:R-:W3:Y:S02]  /*4b80*/  SYNCS.PHASECHK.TRANS64.TRYWAIT P2, [UR21+0x78], R9 ;  /* 0x00007809ff0075a7 */ /* 0x000ee40008041115 */
[----:B--23--:R-:W-:Y:S05]  /*4b90*/  @!P2 BRA `(.L_x_83) ;  /* 0x0000005000eca947 */ /* 0x00cfea0003800000 */
.L_x_173:
        /* <DEDUP_REMOVED lines=8> */
[----:B------:R-:W-:Y:S01]  /*4c20*/  @!UP0 UIADD3 UR24, UPT, UPT, UR21, 0x2400, URZ ;  /* 0x0000240015188890 */ /* 0x000fe2000fffe0ff */
[----:B------:R-:W-:Y:S01]  /*4c30*/  VOTEU.ALL UP0, P1 ;  /* 0x0000000000ff7886 */ /* 0x000fe20000800000 */
[----:B------:R-:W-:Y:S01]  /*4c40*/  UMOV UR27, UR35 ;  /* 0x00000023001b7c82 */ /* 0x000fe20008000000 */
[----:B------:R-:W-:Y:S02]  /*4c50*/  UMOV UR28, UR36 ;  /* 0x00000024001c7c82 */ /* 0x000fe40008000000 */
[----:B------:R-:W-:Y:S02]  /*4c60*/  IMAD.U32 R10, RZ, RZ, UR5 ;  /* 0x00000005ff0a7e24 */ /* 0x000fe4000f8e00ff */
[----:B------:R-:W-:Y:S02]  /*4c70*/  IMAD.U32 R11, RZ, RZ, UR4 ;  /* 0x00000004ff0b7e24 */ /* 0x000fe4000f8e00ff */
[----:B------:R-:W-:Y:S01]  /*4c80*/  @!P1 IMAD.X R6, RZ, RZ, R17, P0 ;  /* 0x000000ffff069224 */ /* 0x000fe200000e0611 */
        /* <DEDUP_REMOVED lines=8> */
.L_x_175:
[----:B------:R-:W-:Y:S01]  /*4d10*/  @!P1 R2UR UR5, R8 ;  /* 0x00000000080592ca */ /* 0x000fe200000e0000 */
[----:B------:R-:W-:Y:S01]  /*4d20*/  VOTEU.ALL UP0, P1 ;  /* 0x0000000000ff7886 */ /* 0x000fe20000800000 */
[----:B------:R-:W-:Y:S01]  /*4d30*/  @!P1 R2UR UR4, R6 ;  /* 0x00000000060492ca */ /* 0x000fe200000e0000 */
[----:B--2---:R-:W-:Y:S01]  /*4d40*/  @!P1 IMAD.MOV.U32 R0, RZ, RZ, 0x2000 ;  /* 0x00002000ff009424 */ /* 0x004fe200078e00ff */
[----:B------:R-:W-:Y:S01]  /*4d50*/  UMOV UR6, 0x0 ;  /* 0x0000000000067882 */ /* 0x000fe20000000000 */
[----:B------:R-:W-:Y:S01]  /*4d60*/  UMOV UR7, 0x10000000 ;  /* 0x1000000000077882 */ /* 0x000fe20000000000 */
[----:B------:R-:W-:Y:S01]  /*4d70*/  @!UP0 UIADD3 UR18, UPT, UPT, UR34, 0x80, URZ ;  /* 0x0000008022128890 */ /* 0x000fe2000fffe0ff */
[----:B------:R-:W-:Y:S01]  /*4d80*/  VIADD R14, R14, 0x1 ;  /* 0x000000010e0e7836 */ /* 0x000fe20000000000 */
[----:B------:R-:W-:Y:S01]  /*4d90*/  @!UP0 UIADD3 UR16, UPT, UPT, UR21, 0x4400, URZ ;  /* 0x0000440015108890 */ /* 0x000fe2000fffe0ff */
[----:B------:R-:W-:Y:S01]  /*4da0*/  VOTEU.ALL UP0, P1 ;  /* 0x0000000000ff7886 */ /* 0x000fe20000800000 */
[----:B------:R-:W-:Y:S01]  /*4db0*/  UMOV UR19, UR35 ;  /* 0x0000002300137c82 */ /* 0x000fe20008000000 */
[----:B------:R-:W-:Y:S02]  /*4dc0*/  UMOV UR20, UR36 ;  /* 0x0000002400147c82 */ /* 0x000fe40008000000 */
        /* <DEDUP_REMOVED lines=10> */
.L_x_177:
[----:B------:R-:W-:Y:S01]  /*4e70*/  @!P1 IADD3 R6, P0, PT, R16, 0x580, RZ ;  /* 0x0000058010069810 */ /* 0x000fe20007f1e0ff */
[----:B------:R-:W-:Y:S01]  /*4e80*/  VOTEU.ALL UP0, P1 ;  /* 0x0000000000ff7886 */ /* 0x000fe20000800000 */
[----:B------:R-:W-:Y:S01]  /*4e90*/  UMOV UR6, 0x0 ;  /* 0x0000000000067882 */ /* 0x000fe20000000000 */
[----:B------:R-:W-:Y:S01]  /*4ea0*/  UMOV UR7, 0x10000000 ;  /* 0x1000000000077882 */ /* 0x000fe20000000000 */
[----:B------:R-:W-:Y:S01]  /*4eb0*/  @!P1 R2UR UR5, R6 ;  /* 0x00000000060592ca */ /* 0x000fe200000e0000 */
[----:B--2---:R-:W-:Y:S01]  /*4ec0*/  @!P1 IMAD.X R0, RZ, RZ, R17, P0 ;  /* 0x000000ffff009224 */ /* 0x004fe200000e0611 */
[----:B------:R-:W-:Y:S01]  /*4ed0*/  @!UP0 UIADD3 UR10, UPT, UPT, UR34, 0xc0, URZ ;  /* 0x000000c0220a8890 */ /* 0x000fe2000fffe0ff */
[----:B------:R-:W-:Y:S01]  /*4ee0*/  R2UR UR18, R83 ;  /* 0x00000000531272ca */ /* 0x000fe200000e0000 */
[----:B------:R-:W-:Y:S01]  /*4ef0*/  @!UP0 UIADD3 UR8, UPT, UPT, UR21, 0x6400, URZ ;  /* 0x0000640015088890 */ /* 0x000fe2000fffe0ff */
[----:B------:R-:W-:Y:S01]  /*4f00*/  R2UR UR16, R84 ;  /* 0x00000000541072ca */ /* 0x000fe200000e0000 */
[----:B------:R-:W-:Y:S01]  /*4f10*/  @!UP0 UIADD3 UR9, UPT, UPT, UR21, 0x68, URZ ;  /* 0x0000006815098890 */ /* 0x000fe2000fffe0ff */
[----:B------:R-:W-:Y:S01]  /*4f20*/  @!P1 R2UR UR4, R0 ;  /* 0x00000000000492ca */ /* 0x000fe200000e0000 */
[----:B------:R-:W-:Y:S01]  /*4f30*/  VOTEU.ALL UP0, P1 ;  /* 0x0000000000ff7886 */ /* 0x000fe20000800000 */
[----:B------:R-:W-:Y:S01]  /*4f40*/  UMOV UR11, UR35 ;  /* 0x00000023000b7c82 */ /* 0x000fe20008000000 */
[----:B------:R-:W-:Y:S01]  /*4f50*/  UMOV UR12, UR36 ;  /* 0x00000024000c7c82 */ /* 0x000fe20008000000 */
[C---:B------:R-:W-:Y:S01]  /*4f60*/  ISETP.NE.AND P0, PT, R14.reuse, 0x2, PT ;  /* 0x000000020e00780c */ /* 0x040fe20003f05270 */
[----:B------:R-:W-:Y:S01]  /*4f70*/  UPLOP3.LUT UP3, UPT, UPT, UPT, UPT, 0x80, 0x8 ;  /* 0x000000000008789c */ /* 0x000fe20003f6f070 */
[----:B------:R-:W-:Y:S01]  /*4f80*/  IMAD.U32 R8, RZ, RZ, UR5 ;  /* 0x00000005ff087e24 */ /* 0x000fe2000f8e00ff */
[----:B------:R-:W-:Y:S01]  /*4f90*/  LOP3.LUT R15, R15, 0x1, RZ, 0x3c, !PT ;  /* 0x000000010f0f7812 */ /* 0x000fe200078e3cff */
[----:B------:R-:W-:Y:S01]  /*4fa0*/  UMOV UR36, UR29 ;  /* 0x0000001d00247c82 */ /* 0x000fe20008000000 */
[----:B------:R-:W-:Y:S01]  /*4fb0*/  SEL R0, RZ, 0x1, P0 ;  /* 0x00000001ff007807 */ /* 0x000fe20000000000 */
[----:B------:R-:W-:Y:S01]  /*4fc0*/  UIADD3 UR20, UPT, UPT, UR13, UR18, URZ ;  /* 0x000000120d147290 */ /* 0x000fe2000fffe0ff */
[----:B------:R-:W-:Y:S01]  /*4fd0*/  SEL R14, R14, RZ, P0 ;  /* 0x000000ff0e0e7207 */ /* 0x000fe20000000000 */
[----:B------:R-:W-:Y:S01]  /*4fe0*/  UIADD3 UR16, UPT, UPT, UR14, UR16, URZ ;  /* 0x000000100e107290 */ /* 0x000fe2000fffe0ff */
[----:B------:R-:W-:Y:S01]  /*4ff0*/  IMAD.U32 R9, RZ, RZ, UR4 ;  /* 0x00000004ff097e24 */ /* 0x000fe2000f8e00ff */
[----:B------:R-:W-:Y:S02]  /*5000*/  @!P1 R2UR UR4, R8 ;  /* 0x00000000080492ca */ /* 0x000fe400000e0000 */
[----:B------:R-:W-:Y:S02]  /*5010*/  LOP3.LUT R13, R13, R0, RZ, 0x3c, !PT ;  /* 0x000000000d0d7212 */ /* 0x000fe400078e3cff */
[----:B------:R-:W-:Y:S11]  /*5020*/  @!P1 R2UR UR5, R9 ;  /* 0x00000000090592ca */ /* 0x000ff600000e0000 */
[----:B------:R-:W-:Y:S02]  /*5030*/  @!UPT UIADD3 URZ, UPT, UPT, URZ, URZ, URZ ;  /* 0x000000fffffff290 */ /* 0x000fe4000fffe0ff */
[----:B------:R2:W-:Y:S01]  /*5040*/  @!UP0 UTMALDG.3D [UR8], [UR4], desc[UR6] ;  /* 0x00000608040085b4 */ /* 0x0005e20008011000 */
[----:B------:R2:W-:Y:S01]  /*5050*/  @!P1 SYNCS.ARRIVE.TRANS64.RED.A0TR RZ, [UR21+0x68], R7 ;  /* 0x00006807ffff99a7 */ /* 0x0005e20008300415 */
[----:B------:R-:W-:Y:S01]  /*5060*/  SYNCS.ARRIVE.TRANS64.RED.A1T0 RZ, [UR37], RZ ;  /* 0x000000ffffff79a7 */ /* 0x000fe20008100425 */
[----:B------:R-:W-:Y:S05]  /*5070*/  BRA.U UP1, `(.L_x_86) ;  /* 0xfffffff101707547 */ /* 0x000fea000b83ffff */
[----:B------:R-:W-:-:S04]  /*5080*/  SHF.L.U32 R3, R15, 0x1f, RZ ;  /* 0x0000001f0f037819 */ /* 0x000fc800000006ff */
[----:B------:R-:W3:Y:S02]  /*5090*/  SYNCS.PHASECHK.TRANS64.TRYWAIT P0, [UR21+0x70], R3 ;  /* 0x00007003ff0075a7 */ /* 0x000ee40008001115 */
[----:B---3--:R-:W-:Y:S05]  /*50a0*/  @!P0 BRA `(.L_x_87) ;  /* 0x0000004c00f08947 */ /* 0x008fea0003800000 */
.L_x_179:
[----:B------:R-:W4:Y:S02]  /*50b0*/  SYNCS.PHASECHK.TRANS64.TRYWAIT P0, [UR21+0x78], R3 ;  /* 0x00007803ff0075a7 */ /* 0x000f240008001115 */
[----:B----4-:R-:W-:Y:S05]  /*50c0*/  @!P0 BRA `(.L_x_88) ;  /* 0x0000005000008947 */ /* 0x010fea0003800000 */
.L_x_181:
[----:B------:R-:W4:Y:S02]  /*50d0*/  SYNCS.PHASECHK.TRANS64.TRYWAIT P0, [UR21+0x80], R3 ;  /* 0x00008003ff0075a7 */ /* 0x000f240008001115 */
[----:B----4-:R-:W-:Y:S05]  /*50e0*/  @!P0 BRA `(.L_x_89) ;  /* 0x0000005000108947 */ /* 0x010fea0003800000 */
.L_x_183:
[----:B---3--:R-:W-:-:S07]  /*50f0*/  MOV R0, UR21 ;  /* 0x0000001500007c02 */ /* 0x008fce0008000f00 */
.L_x_90:
[----:B---3--:R-:W-:-:S04]  /*5100*/  SHF.L.U32 R3, R15, 0x1f, RZ ;  /* 0x0000001f0f037819 */ /* 0x008fc800000006ff */
[----:B------:R3:W4:Y:S03]  /*5110*/  SYNCS.PHASECHK.TRANS64.TRYWAIT P0, [R0+URZ+0x88], R3 ;  /* 0x00008803000075a7 */ /* 0x00072600080011ff */
[----:B----4-:R-:W-:Y:S05]  /*5120*/  @!P0 NANOSLEEP.SYNCS 0x989680 ;  /* 0x009896800000895d */ /* 0x010fea0003900000 */
[----:B------:R-:W4:Y:S02]  /*5130*/  @!P0 SYNCS.PHASECHK.TRANS64 P0, [R0+URZ+0x88], R3 ;  /* 0x00008803000085a7 */ /* 0x000f2400080010ff */
[----:B-12-4-:R-:W-:Y:S05]  /*5140*/  @P0 EXIT ;  /* 0x000000000000094d */ /* 0x016fea0003800000 */
[----:B------:R-:W-:Y:S05]  /*5150*/  BRA `(.L_x_90) ;  /* 0xfffffffc00e87947 */ /* 0x000fea000383ffff */
.L_x_75:
[----:B------:R-:W-:-:S06]  /*5160*/  UISETP.GE.AND UP0, UPT, UR17, 0x4, UPT ;  /* 0x000000041100788c */ /* 0x000fcc000bf06270 */
[----:B------:R-:W-:-:S13]  /*5170*/  PLOP3.LUT P0, PT, PT, PT, UP0, 0x80, 0x8 ;  /* 0x000000000008781c */ /* 0x000fda0003f0f008 */
[----:B-1----:R-:W-:Y:S05]  /*5180*/  @!P0 EXIT ;  /* 0x000000000000894d */ /* 0x002fea0003800000 */
[----:B------:R-:W1:Y:S08]  /*5190*/  S2UR UR4, SR_CgaCtaId ;  /* 0x00000000000479c3 */ /* 0x000e700000008800 */
[----:B------:R-:W-:Y:S01]  /*51a0*/  BAR.SYNC.DEFER_BLOCKING 0x6, 0xa0 ;  /* 0x0182800000007b1d */ /* 0x000fe20000010000 */
[C---:B------:R-:W-:Y:S01]  /*51b0*/  IMAD.SHL.U32 R5, R94.reuse, 0x40, RZ ;  /* 0x000000405e057824 */ /* 0x040fe200078e00ff */
[C---:B------:R-:W-:Y:S01]  /*51c0*/  R2P PR, R94.reuse, 0x6 ;  /* 0x000000065e007804 */ /* 0x040fe20000000000 */
[C---:B------:R-:W-:Y:S01]  /*51d0*/  IMAD.SHL.U32 R2, R94.reuse, 0x8, RZ ;  /* 0x000000085e027824 */ /* 0x040fe200078e00ff */
[----:B------:R-:W-:Y:S01]  /*51e0*/  CS2R R88, SRZ ;  /* 0x0000000000587805 */ /* 0x000fe2000001ff00 */
[----:B------:R-:W-:Y:S01]  /*51f0*/  IMAD.U32 R37, R94, 0x10000, RZ ;  /* 0x000100005e257824 */ /* 0x000fe200078e00ff */
[----:B------:R-:W-:-:S02]  /*5200*/  UMOV UR44, 0x400 ;  /* 0x00000400002c7882 */ /* 0x000fc40000000000 */
[----:B------:R-:W2:Y:S01]  /*5210*/  LDC.64 R78, c[0x0][0x8b0] ;  /* 0x00022c00ff4e7b82 */ /* 0x000ea20000000a00 */
[C---:B------:R-:W-:Y:S01]  /*5220*/  LOP3.LUT R3, R5.reuse, 0x1c0, RZ, 0xc0, !PT ;  /* 0x000001c005037812 */ /* 0x040fe200078ec0ff */
[----:B------:R-:W-:Y:S01]  /*5230*/  IMAD.SHL.U32 R80, R94, 0x20, RZ ;  /* 0x000000205e507824 */ /* 0x000fe200078e00ff */
[----:B------:R-:W-:Y:S01]  /*5240*/  LOP3.LUT R5, R5, 0x200, RZ, 0xc0, !PT ;  /* 0x0000020005057812 */ /* 0x000fe200078ec0ff */
[----:B------:R-:W-:Y:S01]  /*5250*/  IMAD.MOV.U32 R92, RZ, RZ, 0x20 ;  /* 0x00000020ff5c7424 */ /* 0x000fe200078e00ff */
[----:B------:R-:W-:Y:S01]  /*5260*/  LOP3.LUT R2, R3, 0x38, R2, 0xf8, !PT ;  /* 0x0000003803027812 */ /* 0x000fe200078ef802 */
[----:B------:R-:W-:Y:S01]  /*5270*/  IMAD.MOV.U32 R91, RZ, RZ, 0x1 ;  /* 0x00000001ff5b7424 */ /* 0x000fe200078e00ff */
[----:B------:R-:W-:Y:S01]  /*5280*/  SHF.R.U32.HI R3, RZ, 0x1, R94 ;  /* 0x00000001ff037819 */ /* 0x000fe2000001165e */
[----:B------:R-:W3:Y:S01]  /*5290*/  LDC.64 R76, c[0x0][0x8a8] ;  /* 0x00022a00ff4c7b82 */ /* 0x000ee20000000a00 */
[----:B------:R-:W-:Y:S01]  /*52a0*/  LOP3.LUT R37, R37, 0x600000, RZ, 0xc0, !PT ;  /* 0x0060000025257812 */ /* 0x000fe200078ec0ff */
[----:B------:R-:W-:Y:S01]  /*52b0*/  IMAD.MOV.U32 R36, RZ, RZ, RZ ;  /* 0x000000ffff247224 */ /* 0x000fe200078e00ff */
[----:B------:R-:W-:Y:S01]  /*52c0*/  LOP3.LUT R80, R5, 0xc00, R80, 0xf8, !PT ;  /* 0x00000c0005507812 */ /* 0x000fe200078ef850 */
[----:B------:R-:W-:Y:S01]  /*52d0*/  IMAD.MOV.U32 R90, RZ, RZ, RZ ;  /* 0x000000ffff5a7224 */ /* 0x000fe200078e00ff */
[----:B------:R-:W-:Y:S01]  /*52e0*/  LOP3.LUT R3, R2, 0x8, R3, 0x78, !PT ;  /* 0x0000000802037812 */ /* 0x000fe200078e7803 */
[----:B------:R-:W4:Y:S01]  /*52f0*/  LDCU UR59, c[0x0][0x370] ;  /* 0x00006e00ff3b77ac */ /* 0x000f220008000800 */
[----:B------:R-:W-:-:S02]  /*5300*/  SEL R93, R92, 0xffffffe0, !P2 ;  /* 0xffffffe05c5d7807 */ /* 0x000fc40005000000 */
[----:B------:R-:W-:Y:S01]  /*5310*/  LOP3.LUT R80, R80, R3, RZ, 0xfc, !PT ;  /* 0x0000000350507212 */ /* 0x000fe200078efcff */
[----:B-1----:R-:W-:Y:S01]  /*5320*/  ULEA UR44, UR4, UR44, 0x18 ;  /* 0x0000002c042c7291 */ /* 0x002fe2000f8ec0ff */
[----:B------:R-:W-:Y:S01]  /*5330*/  LOP3.LUT R94, R94, 0x60, RZ, 0xc0, !PT ;  /* 0x000000605e5e7812 */ /* 0x000fe200078ec0ff */
[----:B------:R-:W1:Y:S01]  /*5340*/  LDCU UR43, c[0x0][0xb0c] ;  /* 0x00016180ff2b77ac */ /* 0x000e620008000800 */
[----:B------:R-:W-:Y:S01]  /*5350*/  SEL R92, R92, 0xffffffe0, !P1 ;  /* 0xffffffe05c5c7807 */ /* 0x000fe20004800000 */
[----:B------:R-:W-:Y:S01]  /*5360*/  UIADD3 UR4, UPT, UPT, UR44, 0x400, URZ ;  /* 0x000004002c047890 */ /* 0x000fe2000fffe0ff */
[----:B------:R-:W1:Y:S04]  /*5370*/  LDCU UR39, c[0x0][0xb30] ;  /* 0x00016600ff2777ac */ /* 0x000e680008000800 */
[----:B------:R-:W4:Y:S01]  /*5380*/  LDS R0, [UR44+0x150] ;  /* 0x0001502cff007984 */ /* 0x000f220008000800 */
[----:B------:R-:W-:Y:S01]  /*5390*/  IMAD.U32 R86, RZ, RZ, UR4 ;  /* 0x00000004ff567e24 */ /* 0x000fe2000f8e00ff */
[----:B------:R-:W1:Y:S01]  /*53a0*/  LDCU.64 UR56, c[0x0][0x888] ;  /* 0x00011100ff3877ac */ /* 0x000e620008000a00 */
[----:B------:R-:W1:Y:S01]  /*53b0*/  LDCU.64 UR40, c[0x0][0xb28] ;  /* 0x00016500ff2877ac */ /* 0x000e620008000a00 */
[----:B------:R-:W1:Y:S01]  /*53c0*/  LDCU.64 UR62, c[0x0][0x890] ;  /* 0x00011200ff3e77ac */ /* 0x000e620008000a00 */
[----:B------:R-:W1:Y:S01]  /*53d0*/  LDCU.128 UR52, c[0x0][0xb10] ;  /* 0x00016200ff3477ac */ /* 0x000e620008000c00 */
[----:B------:R-:W1:Y:S01]  /*53e0*/  LDCU UR58, c[0x0][0x374] ;  /* 0x00006e80ff3a77ac */ /* 0x000e620008000800 */
[----:B------:R-:W-:Y:S01]  /*53f0*/  UMOV UR47, URZ ;  /* 0x000000ff002f7c82 */ /* 0x000fe20008000000 */
[----:B------:R-:W-:Y:S01]  /*5400*/  UMOV UR46, URZ ;  /* 0x000000ff002e7c82 */ /* 0x000fe20008000000 */
[----:B-1234-:R-:W-:-:S07]  /*5410*/  IMAD.IADD R37, R0, 0x1, R37 ;  /* 0x0000000100257824 */ /* 0x01efce00078e0225 */
.L_x_134:
[C---:B------:R-:W-:Y:S02]  /*5420*/  LEA R3, R88.reuse, UR44, 0x3 ;  /* 0x0000002c58037c11 */ /* 0x040fe4000f8e18ff */
[----:B------:R-:W-:Y:S02]  /*5430*/  SHF.L.U32 R0, R89, 0x1f, RZ ;  /* 0x0000001f59007819 */ /* 0x000fe400000006ff */
[----:B------:R-:W-:Y:S02]  /*5440*/  LEA R5, R88, UR44, 0x4 ;  /* 0x0000002c58057c11 */ /* 0x000fe4000f8e20ff */
[----:B-1----:R-:W1:Y:S02]  /*5450*/  SYNCS.PHASECHK.TRANS64.TRYWAIT P0, [R3+URZ+0xa0], R0 ;  /* 0x0000a000030075a7 */ /* 0x002e6400080011ff */
[----:B-1----:R-:W-:Y:S05]  /*5460*/  @!P0 BRA `(.L_x_91) ;  /* 0x0000004c00488947 */ /* 0x002fea0003800000 */
.L_x_184:
[----:B------:R-:W2:Y:S01]  /*5470*/  LDS.128 R4, [R5+0x130] ;  /* 0x0001300005047984 */ /* 0x000ea20000000c00 */
        /* <DEDUP_REMOVED lines=10> */
[----:B------:R-:W-:Y:S01]  /*5520*/  PLOP3.LUT P0, PT, PT, PT, UP1, 0x80, 0x8 ;  /* 0x000000000008781c */ /* 0x000fe20003f0f018 */
[----:B------:R-:W-:Y:S11]  /*5530*/  UP2UR UR61, UPR, URZ, 0x2 ;  /* 0x00000002ff3d7883 */ /* 0x000ff60008000000 */
[----:B------:R-:W-:Y:S01]  /*5540*/  @!UPT UIADD3 URZ, UPT, UPT, URZ, URZ, URZ ;  /* 0x000000fffffff290 */ /* 0x000fe2000fffe0ff */
[----:B-1----:R-:W-:Y:S02]  /*5550*/  @P0 SHF.R.U32.HI R0, RZ, 0x10, R5 ;  /* 0x00000010ff000819 */ /* 0x002fe40000011605 */
        /* <DEDUP_REMOVED lines=12> */
[----:B------:R-:W2:Y:S01]  /*5620*/  LDCU UR12, c[0x0][0xb20] ;  /* 0x00016400ff0c77ac */ /* 0x000ea20008000800 */
[----:B------:R-:W-:Y:S02]  /*5630*/  UIMAD.WIDE.U32 UR4, UR58, UR55, URZ ;  /* 0x000000373a0472a5 */ /* 0x000fe4000f8e00ff */
[----:B------:R-:W-:Y:S02]  /*5640*/  UIMAD.WIDE.U32 UR6, UR59, UR52, URZ ;  /* 0x000000343b0672a5 */ /* 0x000fe4000f8e00ff */
[----:B------:R-:W-:Y:S02]  /*5650*/  UISETP.NE.AND UP0, UPT, UR54, 0x1, UPT ;  /* 0x000000013600788c */ /* 0x000fe4000bf05270 */
[----:B------:R-:W-:Y:S02]  /*5660*/  UIMAD.WIDE.U32 UR8, UR37, UR55, URZ ;  /* 0x00000037250872a5 */ /* 0x000fe4000f8e00ff */
[----:B------:R-:W-:Y:S02]  /*5670*/  UIMAD.WIDE.U32 UR10, UR38, UR52, URZ ;  /* 0x00000034260a72a5 */ /* 0x000fe4000f8e00ff */
[----:B------:R-:W-:Y:S02]  /*5680*/  UISETP.NE.AND UP1, UPT, UR43, 0x1, UPT ;  /* 0x000000012b00788c */ /* 0x000fe4000bf25270 */
[----:B------:R-:W-:Y:S01]  /*5690*/  UISETP.NE.AND UP2, UPT, UR42, 0x1, UPT ;  /* 0x000000012a00788c */ /* 0x000fe2000bf45270 */
[----:B------:R-:W-:Y:S02]  /*56a0*/  UMOV UR4, UR5 ;  /* 0x0000000500047c82 */ /* 0x000fe40008000000 */
[----:B--2---:R-:W-:Y:S03]  /*56b0*/  USHF.R.U32.HI UR5, URZ, UR12, UR4 ;  /* 0x0000000cff057299 */ /* 0x004fe60008011604 */
[----:B------:R-:W-:Y:S02]  /*56c0*/  UMOV UR4, UR7 ;  /* 0x0000000700047c82 */ /* 0x000fe40008000000 */
[----:B------:R-:W-:Y:S02]  /*56d0*/  USHF.R.U32.HI UR7, URZ, UR53, UR4 ;  /* 0x00000035ff077299 */ /* 0x000fe40008011604 */
[----:B------:R-:W-:Y:S02]  /*56e0*/  USEL UR4, UR58, UR5, !UP0 ;  /* 0x000000053a047287 */ /* 0x000fe4000c000000 */
[----:B------:R-:W-:Y:S01]  /*56f0*/  USEL UR7, UR59, UR7, !UP1 ;  /* 0x000000073b077287 */ /* 0x000fe2000c800000 */
[----:B------:R-:W-:Y:S01]  /*5700*/  UMOV UR5, UR9 ;  /* 0x0000000900057c82 */ /* 0x000fe20008000000 */
[----:B------:R-:W-:Y:S02]  /*5710*/  UIMAD.WIDE.U32 UR8, UR4, UR40, URZ ;  /* 0x00000028040872a5 */ /* 0x000fe4000f8e00ff */
[----:B------:R-:W-:Y:S03]  /*5720*/  USHF.R.U32.HI UR6, URZ, UR12, UR5 ;  /* 0x0000000cff067299 */ /* 0x000fe60008011605 */
[----:B------:R-:W-:Y:S01]  /*5730*/  UMOV UR5, UR11 ;  /* 0x0000000b00057c82 */ /* 0x000fe20008000000 */
[----:B------:R-:W-:Y:S02]  /*5740*/  UIMAD.WIDE.U32 UR10, UR7, UR40, URZ ;  /* 0x00000028070a72a5 */ /* 0x000fe4000f8e00ff */
[----:B------:R-:W-:Y:S02]  /*5750*/  USHF.R.U32.HI UR12, URZ, UR53, UR5 ;  /* 0x00000035ff0c7299 */ /* 0x000fe40008011605 */
[----:B------:R-:W-:Y:S01]  /*5760*/  USEL UR6, UR37, UR6, !UP0 ;  /* 0x0000000625067287 */ /* 0x000fe2000c000000 */
[----:B------:R-:W-:Y:S02]  /*5770*/  UMOV UR5, UR9 ;  /* 0x0000000900057c82 */ /* 0x000fe40008000000 */
[----:B------:R-:W-:Y:S01]  /*5780*/  UMOV UR10, UR11 ;  /* 0x0000000b000a7c82 */ /* 0x000fe20008000000 */
[----:B------:R-:W-:Y:S02]  /*5790*/  @UP2 USHF.R.U32.HI UR4, URZ, UR41, UR5 ;  /* 0x00000029ff042299 */ /* 0x000fe40008011605 */
[----:B------:R-:W-:Y:S02]  /*57a0*/  @UP2 USHF.R.U32.HI UR7, URZ, UR41, UR10 ;  /* 0x00000029ff072299 */ /* 0x000fe4000801160a */
[----:B------:R-:W-:Y:S02]  /*57b0*/  UIMAD UR4, UR42, UR4, URZ ;  /* 0x000000042a0472a4 */ /* 0x000fe4000f8e02ff */
        /* <DEDUP_REMOVED lines=8> */
[----:B------:R-:W-:Y:S02]  /*5840*/  USEL UR11, UR6, UR4, !UP2 ;  /* 0x00000004060b7287 */ /* 0x000fe4000d000000 */
[----:B------:R-:W-:Y:S02]  /*5850*/  UIADD3 UR8, UPT, UPT, -UR5, URZ, URZ ;  /* 0x000000ff05087290 */ /* 0x000fe4000fffe1ff */
[----:B------:R-:W-:Y:S01]  /*5860*/  UIADD3 UR10, UPT, UPT, -UR11, URZ, URZ ;  /* 0x000000ff0b0a7290 */ /* 0x000fe2000fffe1ff */
[----:B------:R-:W-:Y:S01]  /*5870*/  @!UP0 UMOV UR4, UR9 ;  /* 0x0000000900048c82 */ /* 0x000fe20008000000 */
[----:B------:R-:W-:Y:S02]  /*5880*/  UIADD3 UR9, UPT, UPT, -UR6, URZ, URZ ;  /* 0x000000ff06097290 */ /* 0x000fe4000fffe1ff */
[----:B------:R-:W-:Y:S02]  /*5890*/  @!UP0 USHF.R.U32.HI UR4, URZ, UR41, UR4 ;  /* 0x00000029ff048299 */ /* 0x000fe40008011604 */
[----:B------:R-:W-:Y:S02]  /*58a0*/  UIMAD UR10, UR42, UR10, UR6 ;  /* 0x0000000a2a0a72a4 */ /* 0x000fe4000f8e0206 */
[----:B------:R-:W-:Y:S04]  /*58b0*/  @!UP0 USEL UR4, UR5, UR4, !UP2 ;  /* 0x0000000405048287 */ /* 0x000fe8000d000000 */
[----:B------:R-:W-:Y:S02]  /*58c0*/  @!UP0 UIMAD UR10, UR7, UR10, UR4 ;  /* 0x0000000a070a82a4 */ /* 0x000fe4000f8e0204 */
[----:B------:R-:W-:Y:S02]  /*58d0*/  @!UP0 UIADD3 UR11, UPT, UPT, UR11, -UR4, URZ ;  /* 0x800000040b0b8290 */ /* 0x000fe4000fffe0ff */
[----:B------:R-:W-:Y:S02]  /*58e0*/  UIMAD UR7, UR43, UR8, UR38 ;  /* 0x000000082b0772a4 */ /* 0x000fe4000f8e0226 */
[----:B------:R-:W-:Y:S02]  /*58f0*/  @!UP0 UIMAD UR6, UR11, UR42, UR5 ;  /* 0x0000002a0b0682a4 */ /* 0x000fe4000f8e0205 */
[----:B------:R-:W-:Y:S01]  /*5900*/  UIMAD UR4, UR54, UR9, UR37 ;  /* 0x00000009360472a4 */ /* 0x000fe2000f8e0225 */
[----:B------:R-:W-:Y:S02]  /*5910*/  @!UP0 UMOV UR5, UR10 ;  /* 0x0000000a00058c82 */ /* 0x000fe40008000000 */
[----:B------:R-:W-:Y:S02]  /*5920*/  UIMAD UR38, UR5, UR43, UR7 ;  /* 0x0000002b052672a4 */ /* 0x000fe4000f8e0207 */
[----:B------:R-:W-:Y:S11]  /*5930*/  UIMAD UR37, UR6, UR54, UR4 ;  /* 0x00000036062572a4 */ /* 0x000ff6000f8e0204 */
[----:B------:R-:W-:Y:S01]  /*5940*/  @!UPT UIADD3 URZ, UPT, UPT, URZ, URZ, URZ ;  /* 0x000000fffffff290 */ /* 0x000fe2000fffe0ff */
.L_x_92:
[----:B------:R-:W-:Y:S01]  /*5950*/  UISETP.NE.AND UP0, UPT, UR39, 0x1, UPT ;  /* 0x000000012700788c */ /* 0x000fe2000bf05270 */
[----:B------:R-:W-:Y:S01]  /*5960*/  LOP3.LUT P0, RZ, R86, 0x3f0, RZ, 0xc0, !PT ;  /* 0x000003f056ff7812 */ /* 0x000fe2000780c0ff */
[----:B------:R-:W-:Y:S01]  /*5970*/  USHF.L.U32 UR50, UR16, 0x6, URZ ;  /* 0x0000000610327899 */ /* 0x000fe200080006ff */
[----:B------:R-:W-:Y:S01]  /*5980*/  BSSY.RECONVERGENT B6, `(.L_x_93) ;  /* 0x0000034000067945 */ /* 0x000fe20003800200 */
[----:B------:R-:W-:Y:S01]  /*5990*/  USHF.L.U32 UR49, UR20, 0x8, URZ ;  /* 0x0000000814317899 */ /* 0x000fe200080006ff */
[----:B------:R-:W-:Y:S06]  /*59a0*/  IADD3 R88, PT, PT, R88, 0x1, RZ ;  /* 0x0000000158587810 */ /* 0x000fec0007ffe0ff */
[----:B------:R-:W2:Y:S01]  /*59b0*/  @!UP0 LDCU.128 UR12, c[0x0][0xb10] ;  /* 0x00016200ff0c87ac */ /* 0x000ea20008000c00 */
[----:B------:R-:W3:Y:S01]  /*59c0*/  @!UP0 LDCU UR5, c[0x0][0xb0c] ;  /* 0x00016180ff0587ac */ /* 0x000ee20008000800 */
[----:B------:R-:W4:Y:S01]  /*59d0*/  @!UP0 LDCU UR10, c[0x0][0xb20] ;  /* 0x00016400ff0a87ac */ /* 0x000f220008000800 */
[----:B--2---:R-:W-:Y:S02]  /*59e0*/  UIMAD.WIDE.U32 UR8, UR38, UR12, URZ ;  /* 0x0000000c260872a5 */ /* 0x004fe4000f8e00ff */
[----:B------:R-:W-:Y:S02]  /*59f0*/  UIMAD.WIDE.U32 UR6, UR37, UR15, URZ ;  /* 0x0000000f250672a5 */ /* 0x000fe4000f8e00ff */
[----:B------:R-:W-:Y:S03]  /*5a00*/  @!UP0 UISETP.NE.AND UP1, UPT, UR14, 0x1, UPT ;  /* 0x000000010e00888c */ /* 0x000fe6000bf25270 */
[----:B------:R-:W-:Y:S01]  /*5a10*/  @!UP0 UMOV UR4, UR9 ;  /* 0x0000000900048c82 */ /* 0x000fe20008000000 */
[----:B---3--:R-:W-:Y:S02]  /*5a20*/  @!UP0 UISETP.NE.AND UP2, UPT, UR5, 0x1, UPT ;  /* 0x000000010500888c */ /* 0x008fe4000bf45270 */
[----:B------:R-:W-:Y:S01]  /*5a30*/  @!UP0 USHF.R.U32.HI UR4, URZ, UR13, UR4 ;  /* 0x0000000dff048299 */ /* 0x000fe20008011604 */
[----:B------:R-:W-:Y:S02]  /*5a40*/  @!UP0 UMOV UR6, UR7 ;  /* 0x0000000700068c82 */ /* 0x000fe40008000000 */
[----:B----4-:R-:W-:Y:S02]  /*5a50*/  @!UP0 USHF.R.U32.HI UR6, URZ, UR10, UR6 ;  /* 0x0000000aff068299 */ /* 0x010fe40008011606 */
[----:B------:R-:W-:Y:S02]  /*5a60*/  @!UP0 USEL UR7, UR38, UR4, !UP2 ;  /* 0x0000000426078287 */ /* 0x000fe4000d000000 */
[----:B------:R-:W-:Y:S04]  /*5a70*/  @!UP0 USEL UR6, UR37, UR6, !UP1 ;  /* 0x0000000625068287 */ /* 0x000fe8000c800000 */
[----:B------:R-:W-:Y:S02]  /*5a80*/  @!UP0 UIADD3 UR4, UPT, UPT, -UR7, UR6, URZ ;  /* 0x0000000607048290 */ /* 0x000fe4000fffe1ff */
[----:B------:R-:W-:Y:S02]  /*5a90*/  @!UP0 UIADD3 UR6, UPT, UPT, UR7, -UR6, URZ ;  /* 0x8000000607068290 */ /* 0x000fe4000fffe0ff */
[----:B------:R-:W-:Y:S02]  /*5aa0*/  @!UP0 UIMAD UR38, UR4, UR5, UR38 ;  /* 0x00000005042682a4 */ /* 0x000fe4000f8e0226 */
[----:B------:R-:W-:Y:S01]  /*5ab0*/  @!UP0 UIMAD UR37, UR6, UR14, UR37 ;  /* 0x0000000e062582a4 */ /* 0x000fe2000f8e0225 */
[----:B------:R-:W-:Y:S11]  /*5ac0*/  @!P0 BRA `(.L_x_94) ;  /* 0x00000000007c8947 */ /* 0x000ff60003800000 */
[----:B------:R-:W2:Y:S01]  /*5ad0*/  LDCU.64 UR8, c[0x4][0x80] ;  /* 0x01001000ff0877ac */ /* 0x000ea20008000a00 */
[----:B------:R-:W-:Y:S01]  /*5ae0*/  MOV R2, 0x0 ;  /* 0x0000000000027802 */ /* 0x000fe20000000f00 */
[----:B------:R-:W-:Y:S02]  /*5af0*/  HFMA2 R12, -RZ, RZ, 0, 5.9604644775390625e-08 ;  /* 0x00000001ff0c7431 */ /* 0x000fe400000001ff */
[----:B------:R-:W-:Y:S01]  /*5b00*/  IMAD.MOV.U32 R8, RZ, RZ, 0x70 ;  /* 0x00000070ff087424 */ /* 0x000fe200078e00ff */
[----:B------:R3:W4:Y:S01]  /*5b10*/  LDC.64 R14, c[0x4][R2] ;  /* 0x01000000020e7b82 */ /* 0x0007220000000a00 */
[----:B------:R-:W1:Y:S01]  /*5b20*/  LDCU.64 UR6, c[0x4][0x88] ;  /* 0x01001100ff0677ac */ /* 0x000e620008000a00 */
[----:B------:R-:W-:Y:S01]  /*5b30*/  IMAD.MOV.U32 R13, RZ, RZ, RZ ;  /* 0x000000ffff0d7224 */ /* 0x000fe200078e00ff */
[----:B------:R-:W1:Y:S01]  /*5b40*/  LDCU.64 UR4, c[0x4][0x8] ;  /* 0x01000100ff0477ac */ /* 0x000e620008000a00 */
[----:B--2---:R-:W-:Y:S01]  /*5b50*/  MOV R5, UR9 ;  /* 0x0000000900057c02 */ /* 0x004fe20008000f00 */
[----:B------:R-:W-:Y:S01]  /*5b60*/  IMAD.U32 R4, RZ, RZ, UR8 ;  /* 0x00000008ff047e24 */ /* 0x000fe2000f8e00ff */
[----:B-1----:R-:W-:Y:S01]  /*5b70*/  MOV R7, UR7 ;  /* 0x0000000700077c02 */ /* 0x002fe20008000f00 */
[----:B------:R-:W-:Y:S01]  /*5b80*/  IMAD.U32 R6, RZ, RZ, UR6 ;  /* 0x00000006ff067e24 */ /* 0x000fe2000f8e00ff */
[----:B------:R-:W-:Y:S01]  /*5b90*/  MOV R11, UR5 ;  /* 0x00000005000b7c02 */ /* 0x000fe20008000f00 */
[----:B------:R-:W-:Y:S02]  /*5ba0*/  IMAD.U32 R10, RZ, RZ, UR4 ;  /* 0x00000004ff0a7e24 */ /* 0x000fe4000f8e00ff */
[----:B------:R-:W-:Y:S07]  /*5bb0*/  LEPC R20, `(.L_x_95) ;  /* 0x000000001014794e */ /* 0x000fee0000000000 */
[----:B---345:R-:W-:Y:S05]  /*5bc0*/  CALL.ABS.NOINC R14 ;  /* 0x000000000e007343 */ /* 0x038fea0003c00000 */
.L_x_95:
[----:B------:R-:W1:Y:S01]  /*5bd0*/  LDCU.64 UR8, c[0x4][0x80] ;  /* 0x01001000ff0877ac */ /* 0x000e620008000a00 */
[----:B------:R-:W2:Y:S01]  /*5be0*/  LDC.64 R2, c[0x4][R2] ;  /* 0x0100000002027b82 */ /* 0x000ea20000000a00 */
[----:B------:R-:W-:Y:S02]  /*5bf0*/  HFMA2 R12, -RZ, RZ, 0, 5.9604644775390625e-08 ;  /* 0x00000001ff0c7431 */ /* 0x000fe400000001ff */
[----:B------:R-:W-:Y:S02]  /*5c00*/  IMAD.MOV.U32 R8, RZ, RZ, 0x70 ;  /* 0x00000070ff087424 */ /* 0x000fe400078e00ff */
[----:B------:R-:W-:Y:S01]  /*5c10*/  IMAD.MOV.U32 R13, RZ, RZ, RZ ;  /* 0x000000ffff0d7224 */ /* 0x000fe200078e00ff */
[----:B------:R-:W3:Y:S01]  /*5c20*/  LDCU.64 UR6, c[0x4][0x88] ;  /* 0x01001100ff0677ac */ /* 0x000ee20008000a00 */
[----:B------:R-:W4:Y:S01]  /*5c30*/  LDCU.64 UR4, c[0x4][0x8] ;  /* 0x01000100ff0477ac */ /* 0x000f220008000a00 */
[----:B-1----:R-:W-:Y:S02]  /*5c40*/  MOV R4, UR8 ;  /* 0x0000000800047c02 */ /* 0x002fe40008000f00 */
[----:B------:R-:W-:Y:S02]  /*5c50*/  MOV R5, UR9 ;  /* 0x0000000900057c02 */ /* 0x000fe40008000f00 */
[----:B---3--:R-:W-:Y:S01]  /*5c60*/  MOV R7, UR7 ;  /* 0x0000000700077c02 */ /* 0x008fe20008000f00 */
[----:B------:R-:W-:Y:S01]  /*5c70*/  IMAD.U32 R6, RZ, RZ, UR6 ;  /* 0x00000006ff067e24 */ /* 0x000fe2000f8e00ff */
[----:B----4-:R-:W-:Y:S01]  /*5c80*/  MOV R11, UR5 ;  /* 0x00000005000b7c02 */ /* 0x010fe20008000f00 */
[----:B------:R-:W-:Y:S02]  /*5c90*/  IMAD.U32 R10, RZ, RZ, UR4 ;  /* 0x00000004ff0a7e24 */ /* 0x000fe4000f8e00ff */
[----:B------:R-:W-:Y:S07]  /*5ca0*/  LEPC R20, `(.L_x_94) ;  /* 0x000000001014794e */ /* 0x000fee0000000000 */
[----:B--2---:R-:W-:Y:S05]  /*5cb0*/  CALL.ABS.NOINC R2 ;  /* 0x0000000002007343 */ /* 0x004fea0003c00000 */
.L_x_94:
[----:B------:R-:W-:Y:S05]  /*5cc0*/  BSYNC.RECONVERGENT B6 ;  /* 0x0000000000067941 */ /* 0x000fea0003800200 */
.L_x_93:
[----:B------:R-:W-:Y:S01]  /*5cd0*/  R2UR UR4, R85 ;  /* 0x00000000550472ca */ /* 0x000fe200000e0000 */
[----:B------:R-:W-:Y:S01]  /*5ce0*/  UISETP.NE.U32.AND UP0, UPT, UR62, URZ, UPT ;  /* 0x000000ff3e00728c */ /* 0x000fe2000bf05070 */
[----:B------:R-:W-:Y:S02]  /*5cf0*/  ISETP.NE.U32.AND P4, PT, R78, RZ, PT ;  /* 0x000000ff4e00720c */ /* 0x000fe40003f85070 */
[----:B------:R-:W-:Y:S01]  /*5d00*/  ISETP.NE.U32.AND P2, PT, RZ, UR56, PT ;  /* 0x00000038ff007c0c */ /* 0x000fe2000bf45070 */
[----:B------:R-:W-:Y:S01]  /*5d10*/  UISETP.NE.AND.EX UP1, UPT, UR63, URZ, UPT, UP0 ;  /* 0x000000ff3f00728c */ /* 0x000fe2000bf25300 */
[----:B------:R-:W-:Y:S01]  /*5d20*/  ISETP.NE.AND.EX P4, PT, R79, RZ, PT, P4 ;  /* 0x000000ff4f00720c */ /* 0x000fe20003f85340 */
[----:B------:R-:W-:Y:S01]  /*5d30*/  UPLOP3.LUT UP0, UPT, UPT, UPT, UPT, 0x40, 0x4 ;  /* 0x000000000004789c */ /* 0x000fe20003f0e870 */
[----:B------:R-:W-:Y:S05]  /*5d40*/  ISETP.NE.AND.EX P2, PT, RZ, UR57, PT, P2 ;  /* 0x00000039ff007c0c */ /* 0x000fea000bf45320 */
[----:B------:R-:W-:Y:S06]  /*5d50*/  UISETP.NE.AND UP2, UPT, UR4, URZ, UPT ;  /* 0x000000ff0400728c */ /* 0x000fec000bf45270 */
[----:B------:R-:W-:Y:S05]  /*5d60*/  PLOP3.LUT P1, PT, PT, PT, UP2, 0x80, 0x8 ;  /* 0x000000000008781c */ /* 0x000fea0003f2f028 */
[----:B------:R-:W-:Y:S06]  /*5d70*/  @UP2 UPLOP3.LUT UP0, UPT, UPT, UPT, UP1, 0x80, 0x8 ;  /* 0x000000000008289c */ /* 0x000fec0003f0f010 */
[----:B------:R-:W-:Y:S01]  /*5d80*/  PLOP3.LUT P0, PT, PT, PT, UP0, 0x80, 0x8 ;  /* 0x000000000008781c */ /* 0x000fe20003f0f008 */
[----:B------:R-:W-:Y:S01]  /*5d90*/  @!UPT UIADD3 URZ, UPT, UPT, URZ, URZ, URZ ;  /* 0x000000fffffff290 */ /* 0x000fe2000fffe0ff */
[----:B------:R-:W-:Y:S11]  /*5da0*/  BRA.U !UP1, `(.L_x_96) ;  /* 0x00000001093c7547 */ /* 0x000ff6000b800000 */
[----:B------:R-:W-:Y:S01]  /*5db0*/  UISETP.NE.U32.AND UP0, UPT, UR56, URZ, UPT ;  /* 0x000000ff3800728c */ /* 0x000fe2000bf05070 */
[----:B-1----:R-:W-:Y:S01]  /*5dc0*/  HFMA2 R0, -RZ, RZ, 0, 5.9604644775390625e-08 ;  /* 0x00000001ff007431 */ /* 0x002fe200000001ff */
[----:B------:R-:W1:Y:S01]  /*5dd0*/  LDCU.64 UR8, c[0x0][0x358] ;  /* 0x00006b00ff0877ac */ /* 0x000e620008000a00 */
[----:B------:R-:W-:Y:S01]  /*5de0*/  IMAD.MOV.U32 R81, RZ, RZ, 0x1 ;  /* 0x00000001ff517424 */ /* 0x000fe200078e00ff */
[----:B------:R-:W-:Y:S06]  /*5df0*/  UISETP.NE.AND.EX UP0, UPT, UR57, URZ, UPT, UP0 ;  /* 0x000000ff3900728c */ /* 0x000fec000bf05300 */
[----:B------:R-:W-:Y:S05]  /*5e00*/  PLOP3.LUT P3, PT, PT, PT, UP0, 0x80, 0x8 ;  /* 0x000000000008781c */ /* 0x000fea0003f6f008 */
[----:B------:R-:W2:Y:S01]  /*5e10*/  @UP0 LDCU.64 UR4, c[0x0][0x888] ;  /* 0x00011100ff0407ac */ /* 0x000ea20008000a00 */
[----:B------:R-:W-:Y:S07]  /*5e20*/  @UP0 UIMAD UR6, UR36, UR62, URZ ;  /* 0x0000003e240602a4 */ /* 0x000fee000f8e02ff */
[----:B------:R-:W-:Y:S01]  /*5e30*/  @!P3 PRMT R81, R0, 0x7610, R81 ;  /* 0x000076100051b816 */ /* 0x000fe20000000051 */
[----:B--2---:R-:W-:Y:S06]  /*5e40*/  @UP0 UIMAD.WIDE UR4, UR6, 0x4, UR4 ;  /* 0x00000004060408a5 */ /* 0x004fec000f8e0204 */
[----:B------:R-:W-:Y:S01]  /*5e50*/  IMAD.U32 R2, RZ, RZ, UR4 ;  /* 0x00000004ff027e24 */ /* 0x000fe2000f8e00ff */
[----:B------:R-:W-:Y:S04]  /*5e60*/  MOV R3, UR5 ;  /* 0x0000000500037c02 */ /* 0x000fe80008000f00 */
[----:B------:R-:W2:Y:S01]  /*5e70*/  @!UP0 LDCU UR4, c[0x0][0x880] ;  /* 0x00011000ff0487ac */ /* 0x000ea20008000800 */
[----:B-1---5:R3:W5:Y:S02]  /*5e80*/  @P3 LDG.E R41, desc[UR8][R2.64] ;  /* 0x0000000802293981 */ /* 0x022764000c1e1900 */
[----:B--23--:R-:W-:Y:S02]  /*5e90*/  @!P3 IMAD.U32 R41, RZ, RZ, UR4 ;  /* 0x00000004ff29be24 */ /* 0x00cfe4000f8e00ff */
.L_x_96:
[----:B------:R-:W-:Y:S05]  /*5ea0*/  @!P4 BRA `(.L_x_97) ;  /* 0x000000000024c947 */ /* 0x000fea0003800000 */
[----:B------:R-:W-:Y:S01]  /*5eb0*/  ISETP.NE.U32.AND P3, PT, R76, RZ, PT ;  /* 0x000000ff4c00720c */ /* 0x000fe20003f65070 */
[----:B------:R-:W2:Y:S03]  /*5ec0*/  LDCU.64 UR4, c[0x0][0x358] ;  /* 0x00006b00ff0477ac */ /* 0x000ea60008000a00 */
[----:B------:R-:W-:Y:S11]  /*5ed0*/  ISETP.NE.AND.EX P3, PT, R77, RZ, PT, P3 ;  /* 0x000000ff4d00720c */ /* 0x000ff60003f65330 */
[----:B------:R-:W-:Y:S02]  /*5ee0*/  @!UPT UIADD3 URZ, UPT, UPT, URZ, URZ, URZ ;  /* 0x000000fffffff290 */ /* 0x000fe4000fffe0ff */
[----:B------:R-:W3:Y:S01]  /*5ef0*/  @P3 LDC.64 R2, c[0x0][0x8a8] ;  /* 0x00022a00ff023b82 */ /* 0x000ee20000000a00 */
[----:B-1----:R-:W-:Y:S04]  /*5f00*/  @P3 IMAD R0, R78, UR36, RZ ;  /* 0x000000244e003c24 */ /* 0x002fe8000f8e02ff */
[----:B---3--:R-:W-:Y:S05]  /*5f10*/  @P3 IMAD.WIDE R2, R0, 0x4, R2 ;  /* 0x0000000400023825 */ /* 0x008fea00078e0202 */
[----:B--2--5:R2:W5:Y:S02]  /*5f20*/  @P3 LDG.E R38, desc[UR4][R2.64] ;  /* 0x0000000402263981 */ /* 0x024564000c1e1900 */
[----:B--2---:R-:W3:Y:S02]  /*5f30*/  @!P3 LDC R38, c[0x0][0x8a0] ;  /* 0x00022800ff26bb82 */ /* 0x004ee40000000800 */
.L_x_97:
[----:B-----5:R-:W-:Y:S01]  /*5f40*/  FSETP.NEU.AND P3, PT, R41, RZ, PT ;  /* 0x000000ff2900720b */ /* 0x020fe20003f6d000 */
[----:B------:R-:W-:Y:S01]  /*5f50*/  IMAD.SHL.U32 R47, R80, 0x2, RZ ;  /* 0x00000002502f7824 */ /* 0x000fe200078e00ff */
[----:B------:R-:W-:Y:S01]  /*5f60*/  SEL R5, RZ, 0xffffffff, P2 ;  /* 0xffffffffff057807 */ /* 0x000fe20001000000 */
[----:B------:R-:W-:Y:S01]  /*5f70*/  BSSY B1, `(.L_x_98) ;  /* 0x0000044000017945 */ /* 0x000fe20003800000 */
[----:B------:R-:W-:Y:S01]  /*5f80*/  @P1 LOP3.LUT P2, RZ, R81, 0xff, RZ, 0xc0, !PT ;  /* 0x000000ff51ff1812 */ /* 0x000fe2000784c0ff */
[----:B------:R-:W-:Y:S01]  /*5f90*/  VIADD R97, R47, UR44 ;  /* 0x0000002c2f617c36 */ /* 0x000fe20008000000 */
[----:B------:R-:W-:Y:S01]  /*5fa0*/  @P1 SEL R2, RZ, 0xffffffff, P3 ;  /* 0xffffffffff021807 */ /* 0x000fe20001800000 */
[----:B------:R-:W-:Y:S01]  /*5fb0*/  IMAD.MOV.U32 R60, RZ, RZ, 0x1 ;  /* 0x00000001ff3c7424 */ /* 0x000fe200078e00ff */
[----:B------:R-:W-:Y:S01]  /*5fc0*/  LOP3.LUT R91, R91, 0x1, RZ, 0x3c, !PT ;  /* 0x000000015b5b7812 */ /* 0x000fe200078e3cff */
[----:B------:R-:W-:Y:S01]  /*5fd0*/  IMAD.MOV.U32 R46, RZ, RZ, RZ ;  /* 0x000000ffff2e7224 */ /* 0x000fe200078e00ff */
[----:B------:R-:W-:Y:S02]  /*5fe0*/  @P0 SEL R2, R5, R2, !P2 ;  /* 0x0000000205020207 */ /* 0x000fe40005000000 */
[----:B------:R-:W-:Y:S02]  /*5ff0*/  CS2R R74, SRZ ;  /* 0x00000000004a7805 */ /* 0x000fe4000001ff00 */
[----:B------:R-:W-:Y:S02]  /*6000*/  LEA R98, R36, UR44, 0x3 ;  /* 0x0000002c24627c11 */ /* 0x000fe4000f8e18ff */
[----:B------:R-:W-:Y:S02]  /*6010*/  CS2R R72, SRZ ;  /* 0x0000000000487805 */ /* 0x000fe4000001ff00 */
[----:B------:R-:W-:Y:S02]  /*6020*/  @P1 LOP3.LUT R2, R2, 0x1, RZ, 0xc0, !PT ;  /* 0x0000000102021812 */ /* 0x000fe400078ec0ff */
[----:B------:R-:W-:Y:S02]  /*6030*/  CS2R R66, SRZ ;  /* 0x0000000000427805 */ /* 0x000fe4000001ff00 */
[----:B------:R-:W-:Y:S02]  /*6040*/  SHF.L.U32 R3, R90, 0x1f, RZ ;  /* 0x0000001f5a037819 */ /* 0x000fe400000006ff */
[----:B------:R-:W-:Y:S02]  /*6050*/  CS2R R64, SRZ ;  /* 0x0000000000407805 */ /* 0x000fe4000001ff00 */
[----:B------:R-:W-:Y:S02]  /*6060*/  ISETP.NE.U32.OR P6, PT, R2, 0x1, !P1 ;  /* 0x000000010200780c */ /* 0x000fe40004fc5470 */
[----:B------:R-:W-:Y:S02]  /*6070*/  CS2R R58, SRZ ;  /* 0x00000000003a7805 */ /* 0x000fe4000001ff00 */
[----:B------:R-:W-:Y:S02]  /*6080*/  PLOP3.LUT P2, PT, PT, PT, UP1, 0x80, 0x8 ;  /* 0x000000000008781c */ /* 0x000fe40003f4f018 */
[----:B------:R-:W-:Y:S02]  /*6090*/  CS2R R56, SRZ ;  /* 0x0000000000387805 */ /* 0x000fe4000001ff00 */
[----:B------:R-:W-:Y:S02]  /*60a0*/  LEA.HI R39, R36, R36, RZ, 0x1 ;  /* 0x0000002424277211 */ /* 0x000fe400078f08ff */
[----:B------:R-:W-:Y:S02]  /*60b0*/  CS2R R50, SRZ ;  /* 0x0000000000327805 */ /* 0x000fe4000001ff00 */
[----:B------:R-:W-:Y:S02]  /*60c0*/  LOP3.LUT P4, R87, R81, 0xff, RZ, 0xc0, !PT ;  /* 0x000000ff51577812 */ /* 0x000fe4000788c0ff */
[----:B------:R-:W-:Y:S02]  /*60d0*/  CS2R R48, SRZ ;  /* 0x0000000000307805 */ /* 0x000fe4000001ff00 */
[----:B------:R-:W-:Y:S01]  /*60e0*/  SEL R2, RZ, 0xffffffff, P3 ;  /* 0xffffffffff027807 */ /* 0x000fe20001800000 */
[C---:B-1----:R-:W-:Y:S01]  /*60f0*/  IMAD.SHL.U32 R0, R39.reuse, 0x80, RZ ;  /* 0x0000008027007824 */ /* 0x042fe200078e00ff */
[----:B------:R-:W-:Y:S01]  /*6100*/  LOP3.LUT R39, R39, 0xffe, RZ, 0xc0, !PT ;  /* 0x00000ffe27277812 */ /* 0x000fe200078ec0ff */
[----:B------:R-:W-:Y:S01]  /*6110*/  VIADD R99, R97, 0x400 ;  /* 0x0000040061637836 */ /* 0x000fe20000000000 */
[----:B------:R-:W-:Y:S01]  /*6120*/  P2R R95, PR, RZ, 0x40 ;  /* 0x00000040ff5f7803 */ /* 0x000fe20000000000 */
[----:B------:R-:W-:Y:S01]  /*6130*/  IMAD.IADD R96, R92, 0x1, R97 ;  /* 0x000000015c607824 */ /* 0x000fe200078e0261 */
[----:B------:R-:W-:Y:S01]  /*6140*/  @P6 SHF.L.U32 R4, R91, 0x1f, RZ ;  /* 0x0000001f5b046819 */ /* 0x000fe200000006ff */
[----:B------:R-:W-:Y:S01]  /*6150*/  IMAD.IADD R39, R36, 0x1, -R39 ;  /* 0x0000000124277824 */ /* 0x000fe200078e0a27 */
[----:B------:R-:W-:Y:S02]  /*6160*/  @P2 SEL R2, R5, R2, !P4 ;  /* 0x0000000205022207 */ /* 0x000fe40006000000 */
[----:B------:R-:W1:Y:S01]  /*6170*/  @P6 SYNCS.PHASECHK.TRANS64.TRYWAIT P1, [UR44+0x50], R4 ;  /* 0x00005004ff0065a7 */ /* 0x000e62000802112c */
[----:B------:R-:W-:Y:S02]  /*6180*/  LOP3.LUT R0, R0, 0xffffff00, RZ, 0xc0, !PT ;  /* 0xffffff0000007812 */ /* 0x000fe400078ec0ff */
[----:B------:R-:W-:Y:S03]  /*6190*/  LOP3.LUT R2, R2, 0x1, RZ, 0xc0, !PT ;  /* 0x0000000102027812 */ /* 0x000fe600078ec0ff */
[----:B------:R-:W-:Y:S01]  /*61a0*/  IMAD.IADD R0, R37, 0x1, R0 ;  /* 0x0000000125007824 */ /* 0x000fe200078e0200 */
[----:B------:R-:W-:Y:S03]  /*61b0*/  ISETP.NE.U32.AND P5, PT, R2, 0x1, PT ;  /* 0x000000010200780c */ /* 0x000fe60003fa5070 */
[----:B------:R-:W-:Y:S01]  /*61c0*/  IMAD R39, R39, 0x100000, R0 ;  /* 0x0010000027277824 */ /* 0x000fe200078e0200 */
[----:B------:R-:W-:Y:S01]  /*61d0*/  P2R R61, PR, RZ, 0x20 ;  /* 0x00000020ff3d7803 */ /* 0x000fe20000000000 */
[----:B------:R2:W4:Y:S01]  /*61e0*/  SYNCS.PHASECHK.TRANS64.TRYWAIT P0, [R98+URZ+0xc0], R3 ;  /* 0x0000c003620075a7 */ /* 0x00052200080011ff */
[----:B-1----:R-:W-:Y:S01]  /*61f0*/  @P6 SEL R60, RZ, 0x1, !P1 ;  /* 0x00000001ff3c6807 */ /* 0x002fe20004800000 */
[----:B--2---:R-:W-:Y:S06]  /*6200*/  @!P6 BRA `(.L_x_99) ;  /* 0x000000000068e947 */ /* 0x004fec0003800000 */
[C---:B------:R-:W-:Y:S01]  /*6210*/  @P5 IMAD R5, R93.reuse, 0x2, R99 ;  /* 0x000000025d055824 */ /* 0x040fe200078e0263 */
[----:B------:R-:W-:Y:S01]  /*6220*/  ISETP.NE.AND P1, PT, R60, RZ, PT ;  /* 0x000000ff3c00720c */ /* 0x000fe20003f25270 */
[----:B------:R-:W-:Y:S01]  /*6230*/  @P5 IMAD R2, R93, 0x2, R97 ;  /* 0x000000025d025824 */ /* 0x000fe200078e0261 */
[----:B------:R-:W-:Y:S01]  /*6240*/  BSSY B0, `(.L_x_100) ;  /* 0x000000e000007945 */ /* 0x000fe20003800000 */
[----:B------:R-:W-:Y:S01]  /*6250*/  IMAD.MOV.U32 R74, RZ, RZ, RZ ;  /* 0x000000ffff4a7224 */ /* 0x000fe200078e00ff */
[----:B------:R-:W-:Y:S01]  /*6260*/  CS2R R66, SRZ ;  /* 0x0000000000427805 */ /* 0x000fe2000001ff00 */
[----:B------:R-:W-:Y:S01]  /*6270*/  @P5 IMAD.IADD R4, R92, 0x1, R5 ;  /* 0x000000015c045824 */ /* 0x000fe200078e0205 */
[----:B------:R-:W-:Y:S02]  /*6280*/  CS2R R64, SRZ ;  /* 0x0000000000407805 */ /* 0x000fe4000001ff00 */
[----:B------:R-:W-:Y:S02]  /*6290*/  CS2R R72, SRZ ;  /* 0x0000000000487805 */ /* 0x000fe4000001ff00 */
[----:B------:R-:W-:Y:S02]  /*62a0*/  CS2R R50, SRZ ;  /* 0x0000000000327805 */ /* 0x000fe4000001ff00 */
[----:B------:R-:W-:Y:S02]  /*62b0*/  CS2R R48, SRZ ;  /* 0x0000000000307805 */ /* 0x000fe4000001ff00 */
[----:B------:R-:W-:Y:S02]  /*62c0*/  CS2R R58, SRZ ;  /* 0x00000000003a7805 */ /* 0x000fe4000001ff00 */
[----:B------:R-:W-:Y:S01]  /*62d0*/  CS2R R56, SRZ ;  /* 0x0000000000387805 */ /* 0x000fe2000001ff00 */
[----:B------:R-:W-:Y:S06]  /*62e0*/  @P1 BRA `(.L_x_101) ;  /* 0x00000000000c1947 */ /* 0x000fec0003800000 */
[----:B------:R-:W-:Y:S04]  /*62f0*/  SHF.L.U32 R5, R91, 0x1f, RZ ;  /* 0x0000001f5b057819 */ /* 0x000fe800000006ff */
[----:B------:R-:W1:Y:S02]  /*6300*/  SYNCS.PHASECHK.TRANS64.TRYWAIT P1, [UR44+0x50], R5 ;  /* 0x00005005ff0075a7 */ /* 0x000e64000802112c */
[----:B-1----:R-:W-:Y:S05]  /*6310*/  @!P1 BRA `(.L_x_102) ;  /* 0x0000003c00b09947 */ /* 0x002fea0003800000 */
.L_x_101:
[----:B------:R-:W-:Y:S05]  /*6320*/  BSYNC B0 ;  /* 0x0000000000007941 */ /* 0x000fea0003800000 */
.L_x_100:
[----:B------:R-:W-:Y:S01]  /*6330*/  ISETP.NE.AND P1, PT, R61, RZ, PT ;  /* 0x000000ff3d00720c */ /* 0x000fe20003f25270 */
[----:B------:R-:W-:Y:S11]  /*6340*/  HFMA2 R46, -RZ, RZ, 0, 5.9604644775390625e-08 ;  /* 0x00000001ff2e7431 */ /* 0x000ff600000001ff */
[----:B------:R-:W-:Y:S01]  /*6350*/  @!UPT UIADD3 URZ, UPT, UPT, URZ, URZ, URZ ;  /* 0x000000fffffff290 */ /* 0x000fe2000fffe0ff */
[----:B------:R-:W-:Y:S05]  /*6360*/  @P1 WARPSYNC.ALL ;  /* 0x0000000000001948 */ /* 0x000fea0003800000 */
[----:B------:R2:W1:Y:S04]  /*6370*/  @P1 LDSM.16.M88.4 R64, [R2+0x400] ;  /* 0x000400000240183b */ /* 0x0004680000000200 */
[----:B------:R2:W1:Y:S04]  /*6380*/  @P1 LDSM.16.M88.4 R72, [R4] ;  /* 0x000000000448183b */ /* 0x0004680000000200 */
[----:B------:R2:W1:Y:S04]  /*6390*/  @P1 LDSM.16.M88.4 R48, [R47+UR44+0x400] ;  /* 0x0004002c2f30183b */ /* 0x0004680008000200 */
[----:B------:R2:W1:Y:S02]  /*63a0*/  @P1 LDSM.16.M88.4 R56, [R96+0x400] ;  /* 0x000400006038183b */ /* 0x0004640000000200 */
.L_x_99:
[----:B------:R-:W-:Y:S05]  /*63b0*/  BSYNC B1 ;  /* 0x0000000000017941 */ /* 0x000fea0003800000 */
.L_x_98:
[----:B-1----:R-:W-:Y:S04]  /*63c0*/  SHF.R.U32.HI R5, RZ, 0x15, R39 ;  /* 0x00000015ff057819 */ /* 0x002fe80000011627 */
[----:B------:R-:W-:Y:S01]  /*63d0*/  LOP3.LUT P1, RZ, R5, 0x3, R82, 0x48, !PT ;  /* 0x0000000305ff7812 */ /* 0x000fe20007824852 */
[----:B------:R-:W-:Y:S01]  /*63e0*/  @!UPT UIADD3 URZ, UPT, UPT, URZ, URZ, URZ ;  /* 0x000000fffffff290 */ /* 0x000fe2000fffe0ff */
[----:B----4-:R-:W-:Y:S11]  /*63f0*/  @P0 BRA `(.L_x_103) ;  /* 0x0000000000080947 */ /* 0x010ff60003800000 */
[----:B------:R-:W1:Y:S02]  /*6400*/  SYNCS.PHASECHK.TRANS64.TRYWAIT P0, [R98+URZ+0xc0], R3 ;  /* 0x0000c003620075a7 */ /* 0x000e6400080011ff */
[----:B-1----:R-:W-:Y:S05]  /*6410*/  @!P0 BRA `(.L_x_104) ;  /* 0x0000003c00888947 */ /* 0x002fea0003800000 */
.L_x_103:
[----:B------:R-:W-:Y:S05]  /*6420*/  @!P1 BRA `(.L_x_105) ;  /* 0x0000000000409947 */ /* 0x000fea0003800000 */
[----:B------:R-:W4:Y:S01]  /*6430*/  LDCU.64 UR8, c[0x4][0x70] ;  /* 0x01000e00ff0877ac */ /* 0x000f220008000a00 */
[----:B-1----:R-:W-:Y:S01]  /*6440*/  MOV R3, 0x0 ;  /* 0x0000000000037802 */ /* 0x002fe20000000f00 */
[----:B------:R-:W-:Y:S02]  /*6450*/  HFMA2 R12, -RZ, RZ, 0, 5.9604644775390625e-08 ;  /* 0x00000001ff0c7431 */ /* 0x000fe400000001ff */
[----:B------:R-:W-:Y:S02]  /*6460*/  IMAD.MOV.U32 R8, RZ, RZ, 0x192 ;  /* 0x00000192ff087424 */ /* 0x000fe400078e00ff */
[----:B------:R-:W-:Y:S01]  /*6470*/  IMAD.MOV.U32 R13, RZ, RZ, RZ ;  /* 0x000000ffff0d7224 */ /* 0x000fe200078e00ff */
[----:B------:R-:W1:Y:S01]  /*6480*/  LDCU.64 UR6, c[0x4][0x78] ;  /* 0x01000f00ff0677ac */ /* 0x000e620008000a00 */
[----:B--2---:R-:W2:Y:S01]  /*6490*/  LDC.64 R2, c[0x4][R3] ;  /* 0x0100000003027b82 */ /* 0x004ea20000000a00 */
[----:B------:R-:W5:Y:S01]  /*64a0*/  LDCU.64 UR4, c[0x4][0x10] ;  /* 0x01000200ff0477ac */ /* 0x000f620008000a00 */
[----:B----4-:R-:W-:Y:S01]  /*64b0*/  MOV R5, UR9 ;  /* 0x0000000900057c02 */ /* 0x010fe20008000f00 */
[----:B------:R-:W-:Y:S01]  /*64c0*/  IMAD.U32 R4, RZ, RZ, UR8 ;  /* 0x00000008ff047e24 */ /* 0x000fe2000f8e00ff */
[----:B-1----:R-:W-:Y:S01]  /*64d0*/  MOV R7, UR7 ;  /* 0x0000000700077c02 */ /* 0x002fe20008000f00 */
[----:B------:R-:W-:Y:S01]  /*64e0*/  IMAD.U32 R6, RZ, RZ, UR6 ;  /* 0x00000006ff067e24 */ /* 0x000fe2000f8e00ff */
[----:B-----5:R-:W-:Y:S01]  /*64f0*/  MOV R11, UR5 ;  /* 0x00000005000b7c02 */ /* 0x020fe20008000f00 */
[----:B------:R-:W-:Y:S02]  /*6500*/  IMAD.U32 R10, RZ, RZ, UR4 ;  /* 0x00000004ff0a7e24 */ /* 0x000fe4000f8e00ff */
[----:B------:R-:W-:Y:S07]  /*6510*/  LEPC R20, `(.L_x_105) ;  /* 0x000000001014794e */ /* 0x000fee0000000000 */
[----:B--23--:R-:W-:Y:S05]  /*6520*/  CALL.ABS.NOINC R2 ;  /* 0x0000000002007343 */ /* 0x00cfea0003c00000 */
.L_x_105:
[C---:B------:R-:W-:Y:S01]  /*6530*/  SHF.L.U32 R40, R48.reuse, 0x10, RZ ;  /* 0x0000001030287819 */ /* 0x040fe200000006ff */
[----:B------:R-:W-:Y:S05]  /*6540*/  WARPSYNC.ALL ;  /* 0x0000000000007948 */ /* 0x000fea0003800000 */
[----:B------:R-:W-:Y:S01]  /*6550*/  R2UR UR4, R39 ;  /* 0x00000000270472ca */ /* 0x000fe200000e0000 */
[----:B------:R-:W-:Y:S01]  /*6560*/  BSSY.RECONVERGENT B0, `(.L_x_106) ;  /* 0x000008b000007945 */ /* 0x000fe20003800200 */
[----:B------:R-:W-:Y:S02]  /*6570*/  LOP3.LUT R43, R48, 0xffff0000, RZ, 0xc0, !PT ;  /* 0xffff0000302b7812 */ /* 0x000fe400078ec0ff */
[----:B------:R-:W-:Y:S02]  /*6580*/  SHF.L.U32 R42, R49, 0x10, RZ ;  /* 0x00000010312a7819 */ /* 0x000fe400000006ff */
[----:B------:R-:W-:Y:S02]  /*6590*/  SHF.L.U32 R45, R51, 0x10, RZ ;  /* 0x00000010332d7819 */ /* 0x000fe400000006ff */
[----:B------:R-:W-:Y:S02]  /*65a0*/  SHF.L.U32 R62, R93, 0x1, RZ ;  /* 0x000000015d3e7819 */ /* 0x000fe400000006ff */
[----:B------:R-:W-:Y:S02]  /*65b0*/  ISETP.NE.AND P0, PT, R94, RZ, PT ;  /* 0x000000ff5e00720c */ /* 0x000fe40003f05270 */
[----:B------:R-:W-:Y:S01]  /*65c0*/  IADD3 R99, PT, PT, R99, R62, RZ ;  /* 0x0000003e63637210 */ /* 0x000fe20007ffe0ff */
[----:B--2---:R-:W3:Y:S03]  /*65d0*/  LDTM.16dp256bit.x8 R4, tmem[UR4] ;  /* 0x00000004000479ee */ /* 0x004ee600081a0000 */
[----:B------:R-:W-:Y:S01]  /*65e0*/  IADD3 R100, PT, PT, R92, R99, RZ ;  /* 0x000000635c647210 */ /* 0x000fe20007ffe0ff */
[C---:B---3--:R-:W-:Y:S01]  /*65f0*/  FMUL R0, R38.reuse, R4 ;  /* 0x0000000426007220 */ /* 0x048fe20000400000 */
[C---:B------:R-:W-:Y:S01]  /*6600*/  FMUL R2, R38.reuse, R5 ;  /* 0x0000000526027220 */ /* 0x040fe20000400000 */
[C---:B-1----:R-:W-:Y:S01]  /*6610*/  FMUL R3, R38.reuse, R6 ;  /* 0x0000000626037220 */ /* 0x042fe20000400000 */
[----:B------:R-:W-:Y:S01]  /*6620*/  FMUL R7, R38, R7 ;  /* 0x0000000726077220 */ /* 0x000fe20000400000 */
[----:B------:R-:W-:Y:S01]  /*6630*/  FFMA R0, R41, R40, R0 ;  /* 0x0000002829007223 */ /* 0x000fe20000000000 */
[----:B------:R-:W-:Y:S01]  /*6640*/  LOP3.LUT R40, R49, 0xffff0000, RZ, 0xc0, !PT ;  /* 0xffff000031287812 */ /* 0x000fe200078ec0ff */
[C---:B------:R-:W-:Y:S01]  /*6650*/  FFMA R2, R41.reuse, R43, R2 ;  /* 0x0000002b29027223 */ /* 0x040fe20000000002 */
[C---:B------:R-:W-:Y:S01]  /*6660*/  SHF.L.U32 R43, R50.reuse, 0x10, RZ ;  /* 0x00000010322b7819 */ /* 0x040fe200000006ff */
[C---:B------:R-:W-:Y:S01]  /*6670*/  FFMA R3, R41.reuse, R42, R3 ;  /* 0x0000002a29037223 */ /* 0x040fe20000000003 */
[----:B------:R-:W-:Y:S01]  /*6680*/  LOP3.LUT R42, R50, 0xffff0000, RZ, 0xc0, !PT ;  /* 0xffff0000322a7812 */ /* 0x000fe200078ec0ff */
[----:B------:R-:W-:Y:S01]  /*6690*/  FMUL R4, R38, R8 ;  /* 0x0000000826047220 */ /* 0x000fe20000400000 */
[----:B------:R-:W-:Y:S01]  /*66a0*/  F2FP.BF16.F32.PACK_AB R52, R2, R0 ;  /* 0x000000000234723e */ /* 0x000fe200000010ff */
[----:B------:R-:W-:Y:S01]  /*66b0*/  FFMA R7, R41, R40, R7 ;  /* 0x0000002829077223 */ /* 0x000fe20000000007 */
[----:B------:R-:W-:Y:S01]  /*66c0*/  LOP3.LUT R40, R51, 0xffff0000, RZ, 0xc0, !PT ;  /* 0xffff000033287812 */ /* 0x000fe200078ec0ff */
[C---:B------:R-:W-:Y:S01]  /*66d0*/  FMUL R5, R38.reuse, R9 ;  /* 0x0000000926057220 */ /* 0x040fe20000400000 */
[C---:B------:R-:W-:Y:S01]  /*66e0*/  FMUL R6, R38.reuse, R10 ;  /* 0x0000000a26067220 */ /* 0x040fe20000400000 */
[----:B------:R-:W-:Y:S01]  /*66f0*/  FMUL R11, R38, R11 ;  /* 0x0000000b260b7220 */ /* 0x000fe20000400000 */
[----:B------:R-:W-:Y:S01]  /*6700*/  F2FP.BF16.F32.PACK_AB R53, R7, R3 ;  /* 0x000000030735723e */ /* 0x000fe200000010ff */
[C---:B------:R-:W-:Y:S01]  /*6710*/  FFMA R4, R41.reuse, R43, R4 ;  /* 0x0000002b29047223 */ /* 0x040fe20000000004 */
[C---:B------:R-:W-:Y:S01]  /*6720*/  SHF.L.U32 R43, R56.reuse, 0x10, RZ ;  /* 0x00000010382b7819 */ /* 0x040fe200000006ff */
[----:B------:R-:W-:Y:S01]  /*6730*/  FFMA R5, R41, R42, R5 ;  /* 0x0000002a29057223 */ /* 0x000fe20000000005 */
[----:B------:R-:W-:Y:S01]  /*6740*/  LOP3.LUT R42, R57, 0xffff0000, RZ, 0xc0, !PT ;  /* 0xffff0000392a7812 */ /* 0x000fe200078ec0ff */
[----:B------:R-:W-:Y:S01]  /*6750*/  FFMA R6, R41, R45, R6 ;  /* 0x0000002d29067223 */ /* 0x000fe20000000006 */
[----:B------:R-:W-:Y:S01]  /*6760*/  SHF.L.U32 R45, R57, 0x10, RZ ;  /* 0x00000010392d7819 */ /* 0x000fe200000006ff */
[----:B------:R-:W-:Y:S01]  /*6770*/  FFMA R11, R41, R40, R11 ;  /* 0x00000028290b7223 */ /* 0x000fe2000000000b */
[----:B------:R-:W-:Y:S01]  /*6780*/  LOP3.LUT R40, R56, 0xffff0000, RZ, 0xc0, !PT ;  /* 0xffff000038287812 */ /* 0x000fe200078ec0ff */
[C---:B------:R-:W-:Y:S01]  /*6790*/  FMUL R8, R38.reuse, R12 ;  /* 0x0000000c26087220 */ /* 0x040fe20000400000 */
[----:B------:R-:W-:Y:S01]  /*67a0*/  F2FP.BF16.F32.PACK_AB R54, R5, R4 ;  /* 0x000000040536723e */ /* 0x000fe200000010ff */
[C---:B------:R-:W-:Y:S01]  /*67b0*/  FMUL R9, R38.reuse, R13 ;  /* 0x0000000d26097220 */ /* 0x040fe20000400000 */
[----:B------:R-:W-:Y:S01]  /*67c0*/  F2FP.BF16.F32.PACK_AB R55, R11, R6 ;  /* 0x000000060b37723e */ /* 0x000fe200000010ff */
[C---:B------:R-:W-:Y:S01]  /*67d0*/  FMUL R10, R38.reuse, R14 ;  /* 0x0000000e260a7220 */ /* 0x040fe20000400000 */
[----:B------:R-:W-:Y:S01]  /*67e0*/  FMUL R15, R38, R15 ;  /* 0x0000000f260f7220 */ /* 0x000fe20000400000 */
[----:B------:R-:W-:Y:S01]  /*67f0*/  FFMA R8, R41, R43, R8 ;  /* 0x0000002b29087223 */ /* 0x000fe20000000008 */
[----:B------:R-:W-:Y:S01]  /*6800*/  SHF.L.U32 R43, R59, 0x10, RZ ;  /* 0x000000103b2b7819 */ /* 0x000fe200000006ff */
[C---:B------:R-:W-:Y:S01]  /*6810*/  FFMA R9, R41.reuse, R40, R9 ;  /* 0x0000002829097223 */ /* 0x040fe20000000009 */
[C---:B------:R-:W-:Y:S01]  /*6820*/  SHF.L.U32 R40, R58.reuse, 0x10, RZ ;  /* 0x000000103a287819 */ /* 0x040fe200000006ff */
        /* <DEDUP_REMOVED lines=8> */
[----:B------:R-:W-:Y:S01]  /*68b0*/  FMUL R14, R38, R18 ;  /* 0x00000012260e7220 */ /* 0x000fe20000400000 */
[----:B------:R-:W-:Y:S01]  /*68c0*/  FFMA R12, R41, R40, R12 ;  /* 0x00000028290c7223 */ /* 0x000fe2000000000c */
[----:B------:R-:W-:Y:S01]  /*68d0*/  LOP3.LUT R40, R59, 0xffff0000, RZ, 0xc0, !PT ;  /* 0xffff00003b287812 */ /* 0x000fe200078ec0ff */
[C---:B------:R-:W-:Y:S01]  /*68e0*/  FFMA R13, R41.reuse, R42, R13 ;  /* 0x0000002a290d7223 */ /* 0x040fe2000000000d */
[----:B------:R-:W-:Y:S01]  /*68f0*/  LOP3.LUT R42, R64, 0xffff0000, RZ, 0xc0, !PT ;  /* 0xffff0000402a7812 */ /* 0x000fe200078ec0ff */
[----:B------:R-:W-:Y:S01]  /*6900*/  FMUL R19, R38, R19 ;  /* 0x0000001326137220 */ /* 0x000fe20000400000 */
[----:B------:R-:W-:Y:S01]  /*6910*/  FFMA R14, R41, R43, R14 ;  /* 0x0000002b290e7223 */ /* 0x000fe2000000000e */
[----:B------:R-:W-:Y:S01]  /*6920*/  SHF.L.U32 R43, R64, 0x10, RZ ;  /* 0x00000010402b7819 */ /* 0x000fe200000006ff */
[C---:B------:R-:W-:Y:S01]  /*6930*/  FMUL R16, R38.reuse, R20 ;  /* 0x0000001426107220 */ /* 0x040fe20000400000 */
        /* <DEDUP_REMOVED lines=19> */
[----:B------:R1:W-:Y:S01]  /*6a70*/  STSM.16.M88.4 [R97+0x400], R52 ;  /* 0x0004003461007844 */ /* 0x0003e20000000200 */
[C---:B------:R-:W-:Y:S01]  /*6a80*/  FMUL R22, R38.reuse, R26 ;  /* 0x0000001a26167220 */ /* 0x040fe20000400000 */
[----:B------:R-:W-:Y:S01]  /*6a90*/  FMUL R27, R38, R27 ;  /* 0x0000001b261b7220 */ /* 0x000fe20000400000 */
[----:B------:R-:W-:Y:S01]  /*6aa0*/  FFMA R20, R41, R43, R20 ;  /* 0x0000002b29147223 */ /* 0x000fe20000000014 */
[----:B------:R-:W-:Y:S01]  /*6ab0*/  SHF.L.U32 R43, R73, 0x10, RZ ;  /* 0x00000010492b7819 */ /* 0x000fe200000006ff */
[C---:B------:R-:W-:Y:S01]  /*6ac0*/  FFMA R21, R41.reuse, R40, R21 ;  /* 0x0000002829157223 */ /* 0x040fe20000000015 */
[C---:B------:R-:W-:Y:S02]  /*6ad0*/  SHF.L.U32 R40, R72.reuse, 0x10, RZ ;  /* 0x0000001048287819 */ /* 0x040fe400000006ff */
[----:B------:R1:W-:Y:S01]  /*6ae0*/  STSM.16.M88.4 [R96+0x400], R68 ;  /* 0x0004004460007844 */ /* 0x0003e20000000200 */
[----:B------:R-:W-:Y:S01]  /*6af0*/  FFMA R22, R41, R45, R22 ;  /* 0x0000002d29167223 */ /* 0x000fe20000000016 */
[----:B------:R-:W-:Y:S01]  /*6b00*/  SHF.L.U32 R45, R75, 0x10, RZ ;  /* 0x000000104b2d7819 */ /* 0x000fe200000006ff */
[C---:B------:R-:W-:Y:S01]  /*6b10*/  FFMA R27, R41.reuse, R42, R27 ;  /* 0x0000002a291b7223 */ /* 0x040fe2000000001b */
[----:B------:R-:W-:Y:S01]  /*6b20*/  LOP3.LUT R42, R72, 0xffff0000, RZ, 0xc0, !PT ;  /* 0xffff0000482a7812 */ /* 0x000fe200078ec0ff */
[C---:B------:R-:W-:Y:S01]  /*6b30*/  FMUL R24, R38.reuse, R28 ;  /* 0x0000001c26187220 */ /* 0x040fe20000400000 */
[C---:B------:R-:W-:Y:S01]  /*6b40*/  FMUL R25, R38.reuse, R29 ;  /* 0x0000001d26197220 */ /* 0x040fe20000400000 */
[C---:B------:R-:W-:Y:S01]  /*6b50*/  FMUL R26, R38.reuse, R30 ;  /* 0x0000001e261a7220 */ /* 0x040fe20000400000 */
[----:B------:R-:W-:Y:S01]  /*6b60*/  FMUL R31, R38, R31 ;  /* 0x0000001f261f7220 */ /* 0x000fe20000400000 */
[----:B------:R-:W-:Y:S01]  /*6b70*/  FFMA R24, R41, R40, R24 ;  /* 0x0000002829187223 */ /* 0x000fe20000000018 */
[----:B------:R-:W-:Y:S01]  /*6b80*/  LOP3.LUT R40, R73, 0xffff0000, RZ, 0xc0, !PT ;  /* 0xffff000049287812 */ /* 0x000fe200078ec0ff */
[C---:B------:R-:W-:Y:S01]  /*6b90*/  FFMA R25, R41.reuse, R42, R25 ;  /* 0x0000002a29197223 */ /* 0x040fe20000000019 */
[C---:B------:R-:W-:Y:S01]  /*6ba0*/  FFMA R26, R41.reuse, R43, R26 ;  /* 0x0000002b291a7223 */ /* 0x040fe2000000001a */
[----:B------:R-:W-:Y:S01]  /*6bb0*/  SHF.L.U32 R43, R74, 0x10, RZ ;  /* 0x000000104a2b7819 */ /* 0x000fe200000006ff */
[----:B------:R-:W-:Y:S01]  /*6bc0*/  FMUL R28, R38, R32 ;  /* 0x00000020261c7220 */ /* 0x000fe20000400000 */
[----:B------:R-:W-:Y:S01]  /*6bd0*/  LOP3.LUT R42, R74, 0xffff0000, RZ, 0xc0, !PT ;  /* 0xffff00004a2a7812 */ /* 0x000fe200078ec0ff */
[----:B------:R-:W-:Y:S01]  /*6be0*/  FFMA R31, R41, R40, R31 ;  /* 0x00000028291f7223 */ /* 0x000fe2000000001f */
[C---:B------:R-:W-:Y:S01]  /*6bf0*/  FMUL R29, R38.reuse, R33 ;  /* 0x00000021261d7220 */ /* 0x040fe20000400000 */
[C---:B------:R-:W-:Y:S01]  /*6c00*/  FMUL R30, R38.reuse, R34 ;  /* 0x00000022261e7220 */ /* 0x040fe20000400000 */
[----:B------:R-:W-:Y:S01]  /*6c10*/  LOP3.LUT R40, R75, 0xffff0000, RZ, 0xc0, !PT ;  /* 0xffff00004b287812 */ /* 0x000fe200078ec0ff */
[----:B------:R-:W-:Y:S01]  /*6c20*/  FMUL R35, R38, R35 ;  /* 0x0000002326237220 */ /* 0x000fe20000400000 */
[C---:B------:R-:W-:Y:S01]  /*6c30*/  FFMA R28, R41.reuse, R43, R28 ;  /* 0x0000002b291c7223 */ /* 0x040fe2000000001c */
[C---:B------:R-:W-:Y:S01]  /*6c40*/  FFMA R29, R41.reuse, R42, R29 ;  /* 0x0000002a291d7223 */ /* 0x040fe2000000001d */
[C---:B------:R-:W-:Y:S01]  /*6c50*/  FFMA R30, R41.reuse, R45, R30 ;  /* 0x0000002d291e7223 */ /* 0x040fe2000000001e */
[----:B------:R-:W-:Y:S01]  /*6c60*/  FFMA R35, R41, R40, R35 ;  /* 0x0000002829237223 */ /* 0x000fe20000000023 */
[----:B------:R-:W-:Y:S02]  /*6c70*/  F2FP.BF16.F32.PACK_AB R106, R21, R20 ;  /* 0x00000014156a723e */ /* 0x000fe400000010ff */
[----:B------:R-:W-:Y:S02]  /*6c80*/  F2FP.BF16.F32.PACK_AB R107, R27, R22 ;  /* 0x000000161b6b723e */ /* 0x000fe400000010ff */
[----:B------:R-:W-:Y:S02]  /*6c90*/  F2FP.BF16.F32.PACK_AB R108, R25, R24 ;  /* 0x00000018196c723e */ /* 0x000fe400000010ff */
[----:B------:R-:W-:Y:S01]  /*6ca0*/  F2FP.BF16.F32.PACK_AB R109, R31, R26 ;  /* 0x0000001a1f6d723e */ /* 0x000fe200000010ff */
[----:B------:R1:W-:Y:S01]  /*6cb0*/  STSM.16.M88.4 [R99], R104 ;  /* 0x0000006863007844 */ /* 0x0003e20000000200 */
[----:B------:R-:W-:Y:S02]  /*6cc0*/  F2FP.BF16.F32.PACK_AB R110, R29, R28 ;  /* 0x0000001c1d6e723e */ /* 0x000fe400000010ff */
[----:B------:R-:W-:Y:S05]  /*6cd0*/  F2FP.BF16.F32.PACK_AB R111, R35, R30 ;  /* 0x0000001e236f723e */ /* 0x000fea00000010ff */
[----:B------:R1:W-:Y:S01]  /*6ce0*/  STSM.16.M88.4 [R100], R108 ;  /* 0x0000006c64007844 */ /* 0x0003e20000000200 */
[----:B------:R-:W-:Y:S01]  /*6cf0*/  @!PT LDS RZ, [RZ] ;  /* 0x00000000fffff984 */ /* 0x000fe20000000800 */
[----:B------:R-:W-:Y:S01]  /*6d00*/  @!PT LDS RZ, [RZ] ;  /* 0x00000000fffff984 */ /* 0x000fe20000000800 */
[----:B------:R-:W-:Y:S01]  /*6d10*/  @!PT LDS RZ, [RZ] ;  /* 0x00000000fffff984 */ /* 0x000fe20000000800 */
[----:B------:R-:W-:Y:S01]  /*6d20*/  @!PT LDS RZ, [RZ] ;  /* 0x00000000fffff984 */ /* 0x000fe20000000800 */
[----:B------:R2:W-:Y:S07]  /*6d30*/  MEMBAR.ALL.CTA ;  /* 0x0000000000007992 */ /* 0x0005ee0000008000 */
[----:B--2---:R-:W2:Y:S02]  /*6d40*/  FENCE.VIEW.ASYNC.S ;  /* 0x00000000000073c6 */ /* 0x004ea40000000000 */
[----:B--2---:R-:W-:Y:S06]  /*6d50*/  BAR.SYNC.DEFER_BLOCKING 0x1, 0x80 ;  /* 0x0042000000007b1d */ /* 0x004fec0000010000 */
[----:B------:R-:W-:Y:S05]  /*6d60*/  @P0 BRA `(.L_x_107) ;  /* 0x0000000000280947 */ /* 0x000fea0003800000 */
[----:B------:R-:W2:Y:S01]  /*6d70*/  LDCU.64 UR6, c[0x0][0x348] ;  /* 0x00006900ff0677ac */ /* 0x000ea20008000a00 */
[----:B------:R-:W-:Y:S01]  /*6d80*/  UIADD3 UR4, UPT, UPT, UR44, 0x400, URZ ;  /* 0x000004002c047890 */ /* 0x000fe2000fffe0ff */
[----:B------:R-:W-:Y:S05]  /*6d90*/  UMOV UR51, UR36 ;  /* 0x0000002400337c82 */ /* 0x000fea0008000000 */
[----:B------:R-:W-:Y:S04]  /*6da0*/  MOV R86, UR4 ;  /* 0x0000000400567c02 */ /* 0x000fe80008000f00 */
[----:B------:R-:W-:Y:S01]  /*6db0*/  R2UR UR48, R86 ;  /* 0x00000000563072ca */ /* 0x000fe200000e0000 */
[----:B--2---:R-:W-:Y:S04]  /*6dc0*/  UIADD3 UR4, UP0, UPT, UR6, 0x680, URZ ;  /* 0x0000068006047890 */ /* 0x004fe8000ff1e0ff */
[----:B------:R-:W-:Y:S09]  /*6dd0*/  UIADD3.X UR5, UPT, UPT, URZ, UR7, URZ, UP0, !UPT ;  /* 0x00000007ff057290 */ /* 0x000ff200087fe4ff */
[----:B------:R2:W-:Y:S01]  /*6de0*/  UTMASTG.3D [UR48], [UR4] ;  /* 0x00000030040073b5 */ /* 0x0005e20008010000 */
[----:B------:R0:W-:Y:S01]  /*6df0*/  UTMACMDFLUSH ;  /* 0x00000000000079b7 */ /* 0x0001e20000000000 */
[----:B--2---:R-:W-:Y:S04]  /*6e00*/  DEPBAR.LE SB0, 0x1 ;  /* 0x000080400000791a */ /* 0x004fe80000000000 */
.L_x_107:
[----:B------:R-:W-:Y:S05]  /*6e10*/  BSYNC.RECONVERGENT B0 ;  /* 0x0000000000007941 */ /* 0x000fea0003800200 */
.L_x_106:
[----:B------:R-:W-:Y:S01]  /*6e20*/  BAR.SYNC.DEFER_BLOCKING 0x1, 0x80 ;  /* 0x0042000000007b1d */ /* 0x000fe20000010000 */
[----:B------:R-:W-:Y:S01]  /*6e30*/  ISETP.NE.AND P1, PT, R95, RZ, PT ;  /* 0x000000ff5f00720c */ /* 0x000fe20003f25270 */
[----:B------:R-:W-:Y:S01]  /*6e40*/  UISETP.NE.AND UP0, UPT, UR47, URZ, UPT ;  /* 0x000000ff2f00728c */ /* 0x000fe2000bf05270 */
[----:B------:R-:W-:Y:S11]  /*6e50*/  LEA R3, R46, UR44, 0x3 ;  /* 0x0000002c2e037c11 */ /* 0x000ff6000f8e18ff */
[----:B------:R-:W-:Y:S01]  /*6e60*/  @P1 SHF.L.U32 R4, R91, 0x1f, RZ ;  /* 0x0000001f5b041819 */ /* 0x000fe200000006ff */
[----:B------:R-:W-:Y:S06]  /*6e70*/  BRA.U !UP0, `(.L_x_108) ;  /* 0x0000000108247547 */ /* 0x000fec000b800000 */
[----:B------:R-:W2:Y:S01]  /*6e80*/  S2R R0, SR_CgaCtaId ;  /* 0x0000000000007919 */ /* 0x000ea20000008800 */
[----:B------:R-:W-:Y:S01]  /*6e90*/  IMAD.U32 R2, RZ, RZ, UR46 ;  /* 0x0000002eff027e24 */ /* 0x000fe2000f8e00ff */
[----:B------:R-:W-:Y:S04]  /*6ea0*/  UIADD3 UR4, UPT, UPT, UR46, 0x1, URZ ;  /* 0x000000012e047890 */ /* 0x000fe8000fffe0ff */
[----:B------:R-:W-:Y:S01]  /*6eb0*/  @P1 LEA R2, R2, UR44, 0x3 ;  /* 0x0000002c02021c11 */ /* 0x000fe2000f8e18ff */
[----:B------:R-:W-:Y:S04]  /*6ec0*/  UISETP.NE.AND UP0, UPT, UR4, 0x4, UPT ;  /* 0x000000040400788c */ /* 0x000fe8000bf05270 */
[----:B------:R-:W-:Y:S01]  /*6ed0*/  @P1 VIADD R5, R2, 0x70 ;  /* 0x0000007002051836 */ /* 0x000fe20000000000 */
[----:B------:R-:W-:Y:S04]  /*6ee0*/  USEL UR46, UR4, URZ, UP0 ;  /* 0x000000ff042e7287 */ /* 0x000fe80008000000 */
[----:B--2---:R-:W-:Y:S04]  /*6ef0*/  @P1 PRMT R0, R0, 0x654, R5 ;  /* 0x0000065400001816 */ /* 0x004fe80000000005 */
[----:B------:R2:W-:Y:S04]  /*6f00*/  @P1 SYNCS.ARRIVE.TRANS64.RED.A1T0 RZ, [R0+URZ], RZ ;  /* 0x000000ff00ff19a7 */ /* 0x0005e800081004ff */
.L_x_108:
[----:B------:R-:W3:Y:S01]  /*6f10*/  @P1 SYNCS.PHASECHK.TRANS64.TRYWAIT P0, [R3+URZ+0x50], R4 ;  /* 0x00005004030015a7 */ /* 0x000ee200080011ff */
[----:B------:R-:W-:Y:S01]  /*6f20*/  BSSY B1, `(.L_x_109) ;  /* 0x0000017000017945 */ /* 0x000fe20003800000 */
[----:B---3--:R-:W-:Y:S03]  /*6f30*/  @P1 SEL R60, RZ, 0x1, !P0 ;  /* 0x00000001ff3c1807 */ /* 0x008fe60004000000 */
[----:B------:R-:W-:Y:S05]  /*6f40*/  @!P1 BRA `(.L_x_110) ;  /* 0x0000000000509947 */ /* 0x000fea0003800000 */
[----:B------:R-:W-:Y:S01]  /*6f50*/  ISETP.NE.AND P1, PT, R61, RZ, PT ;  /* 0x000000ff3d00720c */ /* 0x000fe20003f25270 */
[----:B------:R-:W-:Y:S01]  /*6f60*/  BSSY B0, `(.L_x_111) ;  /* 0x000000a000007945 */ /* 0x000fe20003800000 */
[----:B------:R-:W-:Y:S11]  /*6f70*/  ISETP.NE.AND P0, PT, R60, RZ, PT ;  /* 0x000000ff3c00720c */ /* 0x000ff60003f05270 */
[----:B------:R-:W-:Y:S04]  /*6f80*/  @P1 IMAD R4, R46, 0x2000, R47 ;  /* 0x000020002e041824 */ /* 0x000fe800078e022f */
[----:B------:R-:W-:Y:S04]  /*6f90*/  @P1 VIADD R7, R4, UR44 ;  /* 0x0000002c04071c36 */ /* 0x000fe80008000000 */
[----:B------:R-:W-:Y:S01]  /*6fa0*/  @P1 IMAD.IADD R2, R92, 0x1, R7 ;  /* 0x000000015c021824 */ /* 0x000fe200078e0207 */
[----:B------:R-:W-:Y:S01]  /*6fb0*/  @P1 IADD3 R5, PT, PT, R62, R7, RZ ;  /* 0x000000073e051210 */ /* 0x000fe20007ffe0ff */
[----:B------:R-:W-:Y:S06]  /*6fc0*/  @P0 BRA `(.L_x_112) ;  /* 0x00000000000c0947 */ /* 0x000fec0003800000 */
[----:B--2---:R-:W-:Y:S04]  /*6fd0*/  SHF.L.U32 R0, R91, 0x1f, RZ ;  /* 0x0000001f5b007819 */ /* 0x004fe800000006ff */
[----:B------:R-:W2:Y:S02]  /*6fe0*/  SYNCS.PHASECHK.TRANS64.TRYWAIT P0, [R3+URZ+0x50], R0 ;  /* 0x00005000030075a7 */ /* 0x000ea400080011ff */
[----:B--2---:R-:W-:Y:S05]  /*6ff0*/  @!P0 BRA `(.L_x_113) ;  /* 0x0000003000a48947 */ /* 0x004fea0003800000 */
.L_x_112:
[----:B------:R-:W-:Y:S05]  /*7000*/  BSYNC B0 ;  /* 0x0000000000007941 */ /* 0x000fea0003800000 */
.L_x_111:
[----:B------:R-:W-:Y:S02]  /*7010*/  ISETP.NE.AND P0, PT, R61, RZ, PT ;  /* 0x000000ff3d00720c */ /* 0x000fe40003f05270 */
[----:B------:R-:W-:Y:S11]  /*7020*/  IADD3 R46, PT, PT, R46, 0x1, RZ ;  /* 0x000000012e2e7810 */ /* 0x000ff60007ffe0ff */
[----:B--2---:R-:W-:Y:S01]  /*7030*/  @P0 IMAD.IADD R0, R92, 0x1, R5 ;  /* 0x000000015c000824 */ /* 0x004fe200078e0205 */
[----:B------:R-:W-:Y:S05]  /*7040*/  @P0 WARPSYNC.ALL ;  /* 0x0000000000000948 */ /* 0x000fea0003800000 */
[----:B------:R3:W4:Y:S04]  /*7050*/  @P0 LDSM.16.M88.4 R48, [R4+UR44+0x400] ;  /* 0x0004002c0430083b */ /* 0x0007280008000200 */
[----:B------:R3:W2:Y:S04]  /*7060*/  @P0 LDSM.16.M88.4 R56, [R2+0x400] ;  /* 0x000400000238083b */ /* 0x0006a80000000200 */
[----:B------:R3:W1:Y:S04]  /*7070*/  @P0 LDSM.16.M88.4 R64, [R5+0x400] ;  /* 0x000400000540083b */ /* 0x0006680000000200 */
[----:B------:R3:W1:Y:S02]  /*7080*/  @P0 LDSM.16.M88.4 R72, [R0+0x400] ;  /* 0x000400000048083b */ /* 0x0006640000000200 */
.L_x_110:
[----:B------:R-:W-:Y:S05]  /*7090*/  BSYNC B1 ;  /* 0x0000000000017941 */ /* 0x000fea0003800000 */
.L_x_109:
[----:B------:R-:W-:Y:S05]  /*70a0*/  VIADD R3, R39, 0x40 ;  /* 0x0000004027037836 */ /* 0x000fea0000000000 */
[----:B------:R-:W-:Y:S04]  /*70b0*/  SHF.R.U32.HI R3, RZ, 0x15, R3 ;  /* 0x00000015ff037819 */ /* 0x000fe80000011603 */
[----:B------:R-:W-:Y:S11]  /*70c0*/  LOP3.LUT P0, RZ, R3, 0x3, R82, 0x48, !PT ;  /* 0x0000000303ff7812 */ /* 0x000ff60007804852 */
[----:B------:R-:W-:Y:S02]  /*70d0*/  @!UPT UIADD3 URZ, UPT, UPT, URZ, URZ, URZ ;  /* 0x000000fffffff290 */ /* 0x000fe4000fffe0ff */
[----:B------:R-:W-:Y:S05]  /*70e0*/  @!P0 BRA `(.L_x_114) ;  /* 0x0000000000408947 */ /* 0x000fea0003800000 */
[----:B------:R-:W5:Y:S01]  /*70f0*/  LDCU.64 UR8, c[0x4][0x70] ;  /* 0x01000e00ff0877ac */ /* 0x000f620008000a00 */
[----:B------:R-:W-:Y:S01]  /*7100*/  MOV R3, 0x0 ;  /* 0x0000000000037802 */ /* 0x000fe20000000f00 */
[----:B------:R-:W-:Y:S02]  /*7110*/  HFMA2 R12, -RZ, RZ, 0, 5.9604644775390625e-08 ;  /* 0x00000001ff0c7431 */ /* 0x000fe400000001ff */
[----:B------:R-:W-:Y:S02]  /*7120*/  IMAD.MOV.U32 R8, RZ, RZ, 0x192 ;  /* 0x00000192ff087424 */ /* 0x000fe400078e00ff */
[----:B------:R-:W-:Y:S01]  /*7130*/  IMAD.MOV.U32 R13, RZ, RZ, RZ ;  /* 0x000000ffff0d7224 */ /* 0x000fe200078e00ff */
[----:B------:R-:W2:Y:S01]  /*7140*/  LDCU.64 UR6, c[0x4][0x78] ;  /* 0x01000f00ff0677ac */ /* 0x000ea20008000a00 */
[----:B---3--:R-:W3:Y:S01]  /*7150*/  LDC.64 R2, c[0x4][R3] ;  /* 0x0100000003027b82 */ /* 0x008ee20000000a00 */
[----:B------:R-:W4:Y:S01]  /*7160*/  LDCU.64 UR4, c[0x4][0x10] ;  /* 0x01000200ff0477ac */ /* 0x000f220008000a00 */
[----:B-----5:R-:W-:Y:S01]  /*7170*/  MOV R5, UR9 ;  /* 0x0000000900057c02 */ /* 0x020fe20008000f00 */
[----:B------:R-:W-:Y:S01]  /*7180*/  IMAD.U32 R4, RZ, RZ, UR8 ;  /* 0x00000008ff047e24 */ /* 0x000fe2000f8e00ff */
[----:B--2---:R-:W-:Y:S01]  /*7190*/  MOV R7, UR7 ;  /* 0x0000000700077c02 */ /* 0x004fe20008000f00 */
[----:B------:R-:W-:Y:S01]  /*71a0*/  IMAD.U32 R6, RZ, RZ, UR6 ;  /* 0x00000006ff067e24 */ /* 0x000fe2000f8e00ff */
[----:B----4-:R-:W-:Y:S01]  /*71b0*/  MOV R11, UR5 ;  /* 0x00000005000b7c02 */ /* 0x010fe20008000f00 */
[----:B------:R-:W-:Y:S02]  /*71c0*/  IMAD.U32 R10, RZ, RZ, UR4 ;  /* 0x00000004ff0a7e24 */ /* 0x000fe4000f8e00ff */
[----:B------:R-:W-:Y:S07]  /*71d0*/  LEPC R20, `(.L_x_114) ;  /* 0x000000001014794e */ /* 0x000fee0000000000 */
[----:B-1-3--:R-:W-:Y:S05]  /*71e0*/  CALL.ABS.NOINC R2 ;  /* 0x0000000002007343 */ /* 0x00afea0003c00000 */
.L_x_114:
[C---:B----4-:R-:W-:Y:S01]  /*71f0*/  SHF.L.U32 R40, R48.reuse, 0x10, RZ ;  /* 0x0000001030287819 */ /* 0x050fe200000006ff */
[----:B------:R-:W-:Y:S05]  /*7200*/  WARPSYNC.ALL ;  /* 0x0000000000007948 */ /* 0x000fea0003800000 */
[----:B------:R-:W-:Y:S01]  /*7210*/  R2UR UR4, R39 ;  /* 0x00000000270472ca */ /* 0x000fe200000e0000 */
[----:B------:R-:W4:Y:S01]  /*7220*/  S2R R101, SR_CgaCtaId ;  /* 0x0000000000657919 */ /* 0x000f220000008800 */
[----:B------:R-:W-:Y:S01]  /*7230*/  LOP3.LUT R43, R48, 0xffff0000, RZ, 0xc0, !PT ;  /* 0xffff0000302b7812 */ /* 0x000fe200078ec0ff */
[----:B------:R-:W-:Y:S01]  /*7240*/  BSSY.RECONVERGENT B0, `(.L_x_115) ;  /* 0x000008e000007945 */ /* 0x000fe20003800200 */
[----:B------:R-:W-:Y:S02]  /*7250*/  LOP3.LUT R42, R49, 0xffff0000, RZ, 0xc0, !PT ;  /* 0xffff0000312a7812 */ /* 0x000fe400078ec0ff */
[----:B------:R-:W-:Y:S02]  /*7260*/  LOP3.LUT R44, R50, 0xffff0000, RZ, 0xc0, !PT ;  /* 0xffff0000322c7812 */ /* 0x000fe400078ec0ff */
[----:B--2---:R-:W-:Y:S02]  /*7270*/  SHF.L.U32 R45, R59, 0x10, RZ ;  /* 0x000000103b2d7819 */ /* 0x004fe400000006ff */
[----:B------:R-:W-:Y:S02]  /*7280*/  ISETP.NE.AND P6, PT, R95, RZ, PT ;  /* 0x000000ff5f00720c */ /* 0x000fe40003fc5270 */
[----:B------:R-:W-:Y:S01]  /*7290*/  ISETP.NE.AND P0, PT, R94, RZ, PT ;  /* 0x000000ff5e00720c */ /* 0x000fe20003f05270 */
[----:B---3--:R-:W2:Y:S01]  /*72a0*/  LDTM.16dp256bit.x8 R4, tmem[UR4+0x40] ;  /* 0x00004004000479ee */ /* 0x008ea200081a0000 */
[----:B------:R-:W-:Y:S09]  /*72b0*/  MOV R63, UR46 ;  /* 0x0000002e003f7c02 */ /* 0x000ff20008000f00 */
[----:B------:R-:W-:Y:S02]  /*72c0*/  @P6 LEA R63, R63, UR44, 0x3 ;  /* 0x0000002c3f3f6c11 */ /* 0x000fe4000f8e18ff */
[----:B-1----:R-:W-:Y:S02]  /*72d0*/  @P6 SHF.L.U32 R108, R91, 0x1f, RZ ;  /* 0x0000001f5b6c6819 */ /* 0x002fe400000006ff */
[----:B------:R-:W-:Y:S02]  /*72e0*/  @P6 IADD3 R102, PT, PT, R63, 0x70, RZ ;  /* 0x000000703f666810 */ /* 0x000fe40007ffe0ff */
[----:B------:R-:W-:Y:S02]  /*72f0*/  LEA R63, R46, UR44, 0x3 ;  /* 0x0000002c2e3f7c11 */ /* 0x000fe4000f8e18ff */
[----:B----4-:R-:W-:Y:S01]  /*7300*/  @P6 PRMT R102, R101, 0x654, R102 ;  /* 0x0000065465666816 */ /* 0x010fe20000000066 */
[C---:B--2---:R-:W-:Y:S01]  /*7310*/  FMUL R0, R38.reuse, R4 ;  /* 0x0000000426007220 */ /* 0x044fe20000400000 */
[C---:B------:R-:W-:Y:S01]  /*7320*/  FMUL R2, R38.reuse, R5 ;  /* 0x0000000526027220 */ /* 0x040fe20000400000 */
[C---:B------:R-:W-:Y:S01]  /*7330*/  FMUL R3, R38.reuse, R6 ;  /* 0x0000000626037220 */ /* 0x040fe20000400000 */
[C---:B------:R-:W-:Y:S01]  /*7340*/  FMUL R7, R38.reuse, R7 ;  /* 0x0000000726077220 */ /* 0x040fe20000400000 */
[----:B------:R-:W-:Y:S01]  /*7350*/  FFMA R0, R41, R40, R0 ;  /* 0x0000002829007223 */ /* 0x000fe20000000000 */
[----:B------:R-:W-:Y:S01]  /*7360*/  SHF.L.U32 R40, R49, 0x10, RZ ;  /* 0x0000001031287819 */ /* 0x000fe200000006ff */
[----:B------:R-:W-:Y:S01]  /*7370*/  FFMA R2, R41, R43, R2 ;  /* 0x0000002b29027223 */ /* 0x000fe20000000002 */
[----:B------:R-:W-:Y:S01]  /*7380*/  SHF.L.U32 R43, R51, 0x10, RZ ;  /* 0x00000010332b7819 */ /* 0x000fe200000006ff */
[C---:B------:R-:W-:Y:S01]  /*7390*/  FMUL R4, R38.reuse, R8 ;  /* 0x0000000826047220 */ /* 0x040fe20000400000 */
[----:B------:R-:W-:Y:S01]  /*73a0*/  FMUL R5, R38, R9 ;  /* 0x0000000926057220 */ /* 0x000fe20000400000 */
[C---:B------:R-:W-:Y:S01]  /*73b0*/  FFMA R3, R41.reuse, R40, R3 ;  /* 0x0000002829037223 */ /* 0x040fe20000000003 */
[----:B------:R-:W-:Y:S01]  /*73c0*/  SHF.L.U32 R40, R50, 0x10, RZ ;  /* 0x0000001032287819 */ /* 0x000fe200000006ff */
[----:B------:R-:W-:Y:S01]  /*73d0*/  FFMA R7, R41, R42, R7 ;  /* 0x0000002a29077223 */ /* 0x000fe20000000007 */
[----:B------:R-:W-:Y:S01]  /*73e0*/  LOP3.LUT R42, R51, 0xffff0000, RZ, 0xc0, !PT ;  /* 0xffff0000332a7812 */ /* 0x000fe200078ec0ff */
[----:B------:R-:W-:Y:S01]  /*73f0*/  FMUL R6, R38, R10 ;  /* 0x0000000a26067220 */ /* 0x000fe20000400000 */
[----:B------:R-:W-:Y:S01]  /*7400*/  F2FP.BF16.F32.PACK_AB R52, R2, R0 ;  /* 0x000000000234723e */ /* 0x000fe200000010ff */
        /* <DEDUP_REMOVED lines=18> */
[C---:B------:R-:W-:Y:S01]  /*7530*/  LOP3.LUT R42, R58.reuse, 0xffff0000, RZ, 0xc0, !PT ;  /* 0xffff00003a2a7812 */ /* 0x040fe200078ec0ff */
[----:B------:R-:W-:Y:S01]  /*7540*/  FFMA R10, R41, R43, R10 ;  /* 0x0000002b290a7223 */ /* 0x000fe2000000000a */
[----:B------:R-:W-:Y:S01]  /*7550*/  SHF.L.U32 R43, R58, 0x10, RZ ;  /* 0x000000103a2b7819 */ /* 0x000fe200000006ff */
[C---:B------:R-:W-:Y:S01]  /*7560*/  FMUL R15, R38.reuse, R15 ;  /* 0x0000000f260f7220 */ /* 0x040fe20000400000 */
[----:B------:R-:W-:Y:S01]  /*7570*/  F2FP.BF16.F32.PACK_AB R68, R9, R8 ;  /* 0x000000080944723e */ /* 0x000fe200000010ff */
[C---:B------:R-:W-:Y:S01]  /*7580*/  FMUL R12, R38.reuse, R16 ;  /* 0x00000010260c7220 */ /* 0x040fe20000400000 */
[----:B------:R-:W-:Y:S01]  /*7590*/  FMUL R13, R38, R17 ;  /* 0x00000011260d7220 */ /* 0x000fe20000400000 */
[----:B------:R-:W-:Y:S01]  /*75a0*/  FFMA R15, R41, R40, R15 ;  /* 0x00000028290f7223 */ /* 0x000fe2000000000f */
[----:B------:R-:W-:Y:S01]  /*75b0*/  LOP3.LUT R40, R59, 0xffff0000, RZ, 0xc0, !PT ;  /* 0xffff00003b287812 */ /* 0x000fe200078ec0ff */
[----:B------:R-:W-:Y:S01]  /*75c0*/  FFMA R12, R41, R43, R12 ;  /* 0x0000002b290c7223 */ /* 0x000fe2000000000c */
[----:B------:R-:W-:Y:S01]  /*75d0*/  SHF.L.U32 R43, R64, 0x10, RZ ;  /* 0x00000010402b7819 */ /* 0x000fe200000006ff */
[----:B------:R-:W-:Y:S01]  /*75e0*/  FMUL R14, R38, R18 ;  /* 0x00000012260e7220 */ /* 0x000fe20000400000 */
[----:B------:R-:W-:Y:S01]  /*75f0*/  F2FP.BF16.F32.PACK_AB R69, R15, R10 ;  /* 0x0000000a0f45723e */ /* 0x000fe200000010ff */
[----:B------:R-:W-:Y:S01]  /*7600*/  FFMA R13, R41, R42, R13 ;  /* 0x0000002a290d7223 */ /* 0x000fe2000000000d */
[----:B------:R-:W-:Y:S01]  /*7610*/  LOP3.LUT R42, R64, 0xffff0000, RZ, 0xc0, !PT ;  /* 0xffff0000402a7812 */ /* 0x000fe200078ec0ff */
[C---:B------:R-:W-:Y:S01]  /*7620*/  FMUL R19, R38.reuse, R19 ;  /* 0x0000001326137220 */ /* 0x040fe20000400000 */
[C---:B------:R-:W-:Y:S01]  /*7630*/  FMUL R16, R38.reuse, R20 ;  /* 0x0000001426107220 */ /* 0x040fe20000400000 */
[C---:B------:R-:W-:Y:S01]  /*7640*/  FMUL R17, R38.reuse, R21 ;  /* 0x0000001526117220 */ /* 0x040fe20000400000 */
[----:B------:R-:W-:Y:S01]  /*7650*/  F2FP.BF16.F32.PACK_AB R70, R13, R12 ;  /* 0x0000000c0d46723e */ /* 0x000fe200000010ff */
[----:B------:R-:W-:Y:S01]  /*7660*/  FFMA R14, R41, R45, R14 ;  /* 0x0000002d290e7223 */ /* 0x000fe2000000000e */
[----:B------:R-:W-:Y:S01]  /*7670*/  SHF.L.U32 R45, R65, 0x10, RZ ;  /* 0x00000010412d7819 */ /* 0x000fe200000006ff */
[----:B------:R1:W-:Y:S01]  /*7680*/  STSM.16.M88.4 [R97+0x2400], R52 ;  /* 0x0024003461007844 */ /* 0x0003e20000000200 */
[----:B------:R-:W-:Y:S01]  /*7690*/  FFMA R19, R41, R40, R19 ;  /* 0x0000002829137223 */ /* 0x000fe20000000013 */
[----:B------:R-:W-:Y:S01]  /*76a0*/  LOP3.LUT R40, R65, 0xffff0000, RZ, 0xc0, !PT ;  /* 0xffff000041287812 */ /* 0x000fe200078ec0ff */
[----:B------:R-:W-:Y:S01]  /*76b0*/  FFMA R16, R41, R43, R16 ;  /* 0x0000002b29107223 */ /* 0x000fe20000000010 */
[----:B------:R-:W-:Y:S01]  /*76c0*/  SHF.L.U32 R43, R67, 0x10, RZ ;  /* 0x00000010432b7819 */ /* 0x000fe200000006ff */
[----:B------:R-:W-:Y:S01]  /*76d0*/  FMUL R18, R38, R22 ;  /* 0x0000001626127220 */ /* 0x000fe20000400000 */
[----:B------:R-:W-:Y:S01]  /*76e0*/  F2FP.BF16.F32.PACK_AB R71, R19, R14 ;  /* 0x0000000e1347723e */ /* 0x000fe200000010ff */
[C---:B------:R-:W-:Y:S01]  /*76f0*/  FFMA R17, R41.reuse, R42, R17 ;  /* 0x0000002a29117223 */ /* 0x040fe20000000011 */
[----:B------:R-:W-:Y:S01]  /*7700*/  SHF.L.U32 R42, R66, 0x10, RZ ;  /* 0x00000010422a7819 */ /* 0x000fe200000006ff */
[C---:B------:R-:W-:Y:S01]  /*7710*/  FMUL R23, R38.reuse, R23 ;  /* 0x0000001726177220 */ /* 0x040fe20000400000 */
[----:B------:R-:W-:Y:S01]  /*7720*/  FMUL R20, R38, R24 ;  /* 0x0000001826147220 */ /* 0x000fe20000400000 */
[----:B------:R-:W-:Y:S01]  /*7730*/  FFMA R18, R41, R45, R18 ;  /* 0x0000002d29127223 */ /* 0x000fe20000000012 */
[----:B------:R-:W-:Y:S01]  /*7740*/  SHF.L.U32 R45, R75, 0x10, RZ ;  /* 0x000000104b2d7819 */ /* 0x000fe200000006ff */
[C---:B------:R-:W-:Y:S01]  /*7750*/  FFMA R23, R41.reuse, R40, R23 ;  /* 0x0000002829177223 */ /* 0x040fe20000000017 */
[----:B------:R-:W-:Y:S01]  /*7760*/  LOP3.LUT R40, R66, 0xffff0000, RZ, 0xc0, !PT ;  /* 0xffff000042287812 */ /* 0x000fe200078ec0ff */
[----:B------:R-:W-:Y:S01]  /*7770*/  FFMA R20, R41, R42, R20 ;  /* 0x0000002a29147223 */ /* 0x000fe20000000014 */
[----:B------:R-:W-:Y:S01]  /*7780*/  LOP3.LUT R42, R67, 0xffff0000, RZ, 0xc0, !PT ;  /* 0xffff0000432a7812 */ /* 0x000fe200078ec0ff */
[C---:B------:R-:W-:Y:S01]  /*7790*/  FMUL R21, R38.reuse, R25 ;  /* 0x0000001926157220 */ /* 0x040fe20000400000 */
[C---:B------:R-:W-:Y:S01]  /*77a0*/  FMUL R22, R38.reuse, R26 ;  /* 0x0000001a26167220 */ /* 0x040fe20000400000 */
[C---:B------:R-:W-:Y:S01]  /*77b0*/  FMUL R27, R38.reuse, R27 ;  /* 0x0000001b261b7220 */ /* 0x040fe20000400000 */
[----:B------:R-:W-:Y:S01]  /*77c0*/  FMUL R24, R38, R28 ;  /* 0x0000001c26187220 */ /* 0x000fe20000400000 */
[C---:B------:R-:W-:Y:S01]  /*77d0*/  FFMA R21, R41.reuse, R40, R21 ;  /* 0x0000002829157223 */ /* 0x040fe20000000015 */
[C---:B------:R-:W-:Y:S01]  /*77e0*/  SHF.L.U32 R40, R72.reuse, 0x10, RZ ;  /* 0x0000001048287819 */ /* 0x040fe200000006ff */
[----:B------:R-:W-:Y:S01]  /*77f0*/  FFMA R22, R41, R43, R22 ;  /* 0x0000002b29167223 */ /* 0x000fe20000000016 */
[----:B------:R-:W-:Y:S01]  /*7800*/  SHF.L.U32 R43, R73, 0x10, RZ ;  /* 0x00000010492b7819 */ /* 0x000fe200000006ff */
[----:B------:R2:W-:Y:S01]  /*7810*/  STSM.16.M88.4 [R96+0x2400], R68 ;  /* 0x0024004460007844 */ /* 0x0005e20000000200 */
[C---:B------:R-:W-:Y:S01]  /*7820*/  FFMA R27, R41.reuse, R42, R27 ;  /* 0x0000002a291b7223 */ /* 0x040fe2000000001b */
[----:B------:R-:W-:Y:S01]  /*7830*/  LOP3.LUT R42, R72, 0xffff0000, RZ, 0xc0, !PT ;  /* 0xffff0000482a7812 */ /* 0x000fe200078ec0ff */
[C---:B------:R-:W-:Y:S01]  /*7840*/  FMUL R25, R38.reuse, R29 ;  /* 0x0000001d26197220 */ /* 0x040fe20000400000 */
[C---:B------:R-:W-:Y:S01]  /*7850*/  FMUL R26, R38.reuse, R30 ;  /* 0x0000001e261a7220 */ /* 0x040fe20000400000 */
[----:B------:R-:W-:Y:S01]  /*7860*/  FFMA R24, R41, R40, R24 ;  /* 0x0000002829187223 */ /* 0x000fe20000000018 */
[----:B------:R-:W-:Y:S01]  /*7870*/  LOP3.LUT R40, R73, 0xffff0000, RZ, 0xc0, !PT ;  /* 0xffff000049287812 */ /* 0x000fe200078ec0ff */
[C---:B------:R-:W-:Y:S01]  /*7880*/  FFMA R25, R41.reuse, R42, R25 ;  /* 0x0000002a29197223 */ /* 0x040fe20000000019 */
[C---:B------:R-:W-:Y:S01]  /*7890*/  FFMA R26, R41.reuse, R43, R26 ;  /* 0x0000002b291a7223 */ /* 0x040fe2000000001a */
[----:B------:R-:W-:Y:S01]  /*78a0*/  FMUL R31, R38, R31 ;  /* 0x0000001f261f7220 */ /* 0x000fe20000400000 */
[----:B------:R-:W-:Y:S01]  /*78b0*/  SHF.L.U32 R43, R74, 0x10, RZ ;  /* 0x000000104a2b7819 */ /* 0x000fe200000006ff */
[----:B------:R-:W-:Y:S01]  /*78c0*/  FMUL R28, R38, R32 ;  /* 0x00000020261c7220 */ /* 0x000fe20000400000 */
[----:B------:R-:W-:Y:S01]  /*78d0*/  LOP3.LUT R42, R74, 0xffff0000, RZ, 0xc0, !PT ;  /* 0xffff00004a2a7812 */ /* 0x000fe200078ec0ff */
[C---:B------:R-:W-:Y:S01]  /*78e0*/  FMUL R29, R38.reuse, R33 ;  /* 0x00000021261d7220 */ /* 0x040fe20000400000 */
[C---:B------:R-:W-:Y:S01]  /*78f0*/  FMUL R30, R38.reuse, R34 ;  /* 0x00000022261e7220 */ /* 0x040fe20000400000 */
[C---:B------:R-:W-:Y:S01]  /*7900*/  FFMA R31, R41.reuse, R40, R31 ;  /* 0x00000028291f7223 */ /* 0x040fe2000000001f */
[----:B------:R-:W-:Y:S01]  /*7910*/  FMUL R35, R38, R35 ;  /* 0x0000002326237220 */ /* 0x000fe20000400000 */
[C---:B------:R-:W-:Y:S01]  /*7920*/  FFMA R28, R41.reuse, R43, R28 ;  /* 0x0000002b291c7223 */ /* 0x040fe2000000001c */
[C---:B------:R-:W-:Y:S01]  /*7930*/  FFMA R29, R41.reuse, R42, R29 ;  /* 0x0000002a291d7223 */ /* 0x040fe2000000001d */
[C---:B------:R-:W-:Y:S01]  /*7940*/  FFMA R30, R41.reuse, R45, R30 ;  /* 0x0000002d291e7223 */ /* 0x040fe2000000001e */
[----:B------:R-:W-:Y:S01]  /*7950*/  FFMA R35, R41, R44, R35 ;  /* 0x0000002c29237223 */ /* 0x000fe20000000023 */
[----:B-1----:R-:W-:Y:S02]  /*7960*/  F2FP.BF16.F32.PACK_AB R52, R17, R16 ;  /* 0x000000101134723e */ /* 0x002fe400000010ff */
[----:B------:R-:W-:Y:S02]  /*7970*/  F2FP.BF16.F32.PACK_AB R53, R23, R18 ;  /* 0x000000121735723e */ /* 0x000fe400000010ff */
[----:B------:R-:W-:Y:S02]  /*7980*/  F2FP.BF16.F32.PACK_AB R54, R21, R20 ;  /* 0x000000141536723e */ /* 0x000fe400000010ff */
[----:B------:R-:W-:Y:S02]  /*7990*/  F2FP.BF16.F32.PACK_AB R55, R27, R22 ;  /* 0x000000161b37723e */ /* 0x000fe400000010ff */
[----:B------:R-:W-:Y:S02]  /*79a0*/  F2FP.BF16.F32.PACK_AB R104, R25, R24 ;  /* 0x000000181968723e */ /* 0x000fe400000010ff */
[----:B------:R-:W-:Y:S01]  /*79b0*/  F2FP.BF16.F32.PACK_AB R105, R31, R26 ;  /* 0x0000001a1f69723e */ /* 0x000fe200000010ff */
[----:B------:R2:W-:Y:S01]  /*79c0*/  STSM.16.M88.4 [R99+0x2000], R52 ;  /* 0x0020003463007844 */ /* 0x0005e20000000200 */
[----:B------:R-:W-:Y:S02]  /*79d0*/  F2FP.BF16.F32.PACK_AB R106, R29, R28 ;  /* 0x0000001c1d6a723e */ /* 0x000fe400000010ff */
[----:B------:R-:W-:Y:S05]  /*79e0*/  F2FP.BF16.F32.PACK_AB R107, R35, R30 ;  /* 0x0000001e236b723e */ /* 0x000fea00000010ff */
[----:B------:R2:W-:Y:S01]  /*79f0*/  STSM.16.M88.4 [R100+0x2000], R104 ;  /* 0x0020006864007844 */ /* 0x0005e20000000200 */
[----:B------:R-:W-:Y:S01]  /*7a00*/  @!PT LDS RZ, [RZ] ;  /* 0x00000000fffff984 */ /* 0x000fe20000000800 */
[----:B------:R-:W-:Y:S01]  /*7a10*/  @!PT LDS RZ, [RZ] ;  /* 0x00000000fffff984 */ /* 0x000fe20000000800 */
[----:B------:R-:W-:Y:S01]  /*7a20*/  @!PT LDS RZ, [RZ] ;  /* 0x00000000fffff984 */ /* 0x000fe20000000800 */
[----:B------:R-:W-:Y:S01]  /*7a30*/  @!PT LDS RZ, [RZ] ;  /* 0x00000000fffff984 */ /* 0x000fe20000000800 */
[----:B------:R1:W-:Y:S07]  /*7a40*/  MEMBAR.ALL.CTA ;  /* 0x0000000000007992 */ /* 0x0003ee0000008000 */
[----:B-1----:R-:W1:Y:S02]  /*7a50*/  FENCE.VIEW.ASYNC.S ;  /* 0x00000000000073c6 */ /* 0x002e640000000000 */
[----:B-1----:R-:W-:Y:S06]  /*7a60*/  BAR.SYNC.DEFER_BLOCKING 0x1, 0x80 ;  /* 0x0042000000007b1d */ /* 0x002fec0000010000 */
[----:B------:R-:W-:Y:S05]  /*7a70*/  @P0 BRA `(.L_x_116) ;  /* 0x0000000000280947 */ /* 0x000fea0003800000 */
[----:B------:R-:W1:Y:S01]  /*7a80*/  LDCU.64 UR6, c[0x0][0x348] ;  /* 0x00006900ff0677ac */ /* 0x000e620008000a00 */
[----:B------:R-:W-:Y:S02]  /*7a90*/  UIADD3 UR9, UPT, UPT, UR49, 0x40, URZ ;  /* 0x0000004031097890 */ /* 0x000fe4000fffe0ff */
[----:B------:R-:W-:Y:S01]  /*7aa0*/  UIADD3 UR8, UPT, UPT, UR44, 0x2400, URZ ;  /* 0x000024002c087890 */ /* 0x000fe2000fffe0ff */
[----:B------:R-:W-:Y:S01]  /*7ab0*/  UMOV UR10, UR50 ;  /* 0x00000032000a7c82 */ /* 0x000fe20008000000 */
[----:B------:R-:W-:Y:S01]  /*7ac0*/  UMOV UR11, UR36 ;  /* 0x00000024000b7c82 */ /* 0x000fe20008000000 */
[----:B-1----:R-:W-:Y:S04]  /*7ad0*/  UIADD3 UR4, UP0, UPT, UR6, 0x680, URZ ;  /* 0x0000068006047890 */ /* 0x002fe8000ff1e0ff */
[----:B------:R-:W-:Y:S09]  /*7ae0*/  UIADD3.X UR5, UPT, UPT, URZ, UR7, URZ, UP0, !UPT ;  /* 0x00000007ff057290 */ /* 0x000ff200087fe4ff */
[----:B------:R1:W-:Y:S01]  /*7af0*/  UTMASTG.3D [UR8], [UR4] ;  /* 0x00000008040073b5 */ /* 0x0003e20008010000 */
[----:B------:R0:W-:Y:S01]  /*7b00*/  UTMACMDFLUSH ;  /* 0x00000000000079b7 */ /* 0x0001e20000000000 */
[----:B-1----:R-:W-:Y:S04]  /*7b10*/  DEPBAR.LE SB0, 0x1 ;  /* 0x000080400000791a */ /* 0x002fe80000000000 */
.L_x_116:
[----:B------:R-:W-:Y:S05]  /*7b20*/  BSYNC.RECONVERGENT B0 ;  /* 0x0000000000007941 */ /* 0x000fea0003800200 */
.L_x_115:
[----:B------:R-:W-:Y:S01]  /*7b30*/  BAR.SYNC.DEFER_BLOCKING 0x1, 0x80 ;  /* 0x0042000000007b1d */ /* 0x000fe20000010000 */
[----:B------:R-:W-:Y:S04]  /*7b40*/  UIADD3 UR4, UPT, UPT, UR46, 0x1, URZ ;  /* 0x000000012e047890 */ /* 0x000fe8000fffe0ff */
[----:B------:R-:W-:Y:S04]  /*7b50*/  UISETP.NE.AND UP0, UPT, UR4, 0x4, UPT ;  /* 0x000000040400788c */ /* 0x000fe8000bf05270 */
[----:B------:R-:W-:Y:S01]  /*7b60*/  USEL UR45, UR4, URZ, UP0 ;  /* 0x000000ff042d7287 */ /* 0x000fe20008000000 */
[----:B------:R1:W-:Y:S01]  /*7b70*/  @P6 SYNCS.ARRIVE.TRANS64.RED.A1T0 RZ, [R102+URZ], RZ ;  /* 0x000000ff66ff69a7 */ /* 0x0003e200081004ff */
[----:B------:R-:W-:Y:S01]  /*7b80*/  BSSY B1, `(.L_x_117) ;  /* 0x0000018000017945 */ /* 0x000fe20003800000 */
[----:B------:R-:W3:Y:S02]  /*7b90*/  @P6 SYNCS.PHASECHK.TRANS64.TRYWAIT P0, [R63+URZ+0x50], R108 ;  /* 0x0000506c3f0065a7 */ /* 0x000ee400080011ff */
[----:B---3--:R-:W-:Y:S01]  /*7ba0*/  @P6 SEL R60, RZ, 0x1, !P0 ;  /* 0x00000001ff3c6807 */ /* 0x008fe20004000000 */
[----:B-1----:R-:W-:Y:S06]  /*7bb0*/  @!P6 BRA `(.L_x_118) ;  /* 0x000000000050e947 */ /* 0x002fec0003800000 */
        /* <DEDUP_REMOVED lines=8> */
[----:B------:R-:W-:Y:S04]  /*7c40*/  SHF.L.U32 R4, R91, 0x1f, RZ ;  /* 0x0000001f5b047819 */ /* 0x000fe800000006ff */
[----:B------:R-:W1:Y:S02]  /*7c50*/  SYNCS.PHASECHK.TRANS64.TRYWAIT P0, [R63+URZ+0x50], R4 ;  /* 0x000050043f0075a7 */ /* 0x000e6400080011ff */
[----:B-1----:R-:W-:Y:S05]  /*7c60*/  @!P0 BRA `(.L_x_121) ;  /* 0x00000024009c8947 */ /* 0x002fea0003800000 */
.L_x_120:
[----:B------:R-:W-:Y:S05]  /*7c70*/  BSYNC B0 ;  /* 0x0000000000007941 */ /* 0x000fea0003800000 */
.L_x_119:
[----:B------:R-:W-:Y:S02]  /*7c80*/  ISETP.NE.AND P0, PT, R61, RZ, PT ;  /* 0x000000ff3d00720c */ /* 0x000fe40003f05270 */
[----:B------:R-:W-:Y:S11]  /*7c90*/  IADD3 R46, PT, PT, R46, 0x1, RZ ;  /* 0x000000012e2e7810 */ /* 0x000ff60007ffe0ff */
[----:B-1----:R-:W-:Y:S01]  /*7ca0*/  @P0 IMAD.IADD R4, R92, 0x1, R3 ;  /* 0x000000015c040824 */ /* 0x002fe200078e0203 */
[----:B------:R-:W-:Y:S05]  /*7cb0*/  @P0 WARPSYNC.ALL ;  /* 0x0000000000000948 */ /* 0x000fea0003800000 */
[----:B------:R1:W3:Y:S04]  /*7cc0*/  @P0 LDSM.16.M88.4 R48, [R2+UR44+0x400] ;  /* 0x0004002c0230083b */ /* 0x0002e80008000200 */
[----:B------:R1:W4:Y:S04]  /*7cd0*/  @P0 LDSM.16.M88.4 R56, [R0+0x400] ;  /* 0x000400000038083b */ /* 0x0003280000000200 */
[----:B------:R1:W1:Y:S04]  /*7ce0*/  @P0 LDSM.16.M88.4 R64, [R3+0x400] ;  /* 0x000400000340083b */ /* 0x0002680000000200 */
[----:B------:R1:W1:Y:S02]  /*7cf0*/  @P0 LDSM.16.M88.4 R72, [R4+0x400] ;  /* 0x000400000448083b */ /* 0x0002640000000200 */
.L_x_118:
[----:B------:R-:W-:Y:S05]  /*7d00*/  BSYNC B1 ;  /* 0x0000000000017941 */ /* 0x000fea0003800000 */
.L_x_117:
[----:B-1----:R-:W-:Y:S05]  /*7d10*/  VIADD R3, R39, 0x80 ;  /* 0x0000008027037836 */ /* 0x002fea0000000000 */
[----:B------:R-:W-:Y:S04]  /*7d20*/  SHF.R.U32.HI R3, RZ, 0x15, R3 ;  /* 0x00000015ff037819 */ /* 0x000fe80000011603 */
[----:B------:R-:W-:Y:S11]  /*7d30*/  LOP3.LUT P0, RZ, R3, 0x3, R82, 0x48, !PT ;  /* 0x0000000303ff7812 */ /* 0x000ff60007804852 */
[----:B------:R-:W-:Y:S02]  /*7d40*/  @!UPT UIADD3 URZ, UPT, UPT, URZ, URZ, URZ ;  /* 0x000000fffffff290 */ /* 0x000fe4000fffe0ff */
[----:B------:R-:W-:Y:S05]  /*7d50*/  @!P0 BRA `(.L_x_122) ;  /* 0x0000000000408947 */ /* 0x000fea0003800000 */
[----:B------:R-:W1:Y:S01]  /*7d60*/  LDCU.64 UR8, c[0x4][0x70] ;  /* 0x01000e00ff0877ac */ /* 0x000e620008000a00 */
[----:B------:R-:W-:Y:S01]  /*7d70*/  MOV R3, 0x0 ;  /* 0x0000000000037802 */ /* 0x000fe20000000f00 */
[----:B------:R-:W-:Y:S02]  /*7d80*/  HFMA2 R12, -RZ, RZ, 0, 5.9604644775390625e-08 ;  /* 0x00000001ff0c7431 */ /* 0x000fe400000001ff */
[----:B------:R-:W-:Y:S02]  /*7d90*/  IMAD.MOV.U32 R8, RZ, RZ, 0x192 ;  /* 0x00000192ff087424 */ /* 0x000fe400078e00ff */
[----:B------:R-:W-:Y:S01]  /*7da0*/  IMAD.MOV.U32 R13, RZ, RZ, RZ ;  /* 0x000000ffff0d7224 */ /* 0x000fe200078e00ff */
[----:B------:R-:W5:Y:S01]  /*7db0*/  LDCU.64 UR6, c[0x4][0x78] ;  /* 0x01000f00ff0677ac */ /* 0x000f620008000a00 */
[----:B------:R-:W2:Y:S01]  /*7dc0*/  LDC.64 R2, c[0x4][R3] ;  /* 0x0100000003027b82 */ /* 0x000ea20000000a00 */
[----:B------:R-:W3:Y:S01]  /*7dd0*/  LDCU.64 UR4, c[0x4][0x10] ;  /* 0x01000200ff0477ac */ /* 0x000ee20008000a00 */
[----:B-1----:R-:W-:Y:S01]  /*7de0*/  MOV R5, UR9 ;  /* 0x0000000900057c02 */ /* 0x002fe20008000f00 */
[----:B------:R-:W-:Y:S01]  /*7df0*/  IMAD.U32 R4, RZ, RZ, UR8 ;  /* 0x00000008ff047e24 */ /* 0x000fe2000f8e00ff */
[----:B-----5:R-:W-:Y:S01]  /*7e00*/  MOV R7, UR7 ;  /* 0x0000000700077c02 */ /* 0x020fe20008000f00 */
[----:B------:R-:W-:Y:S01]  /*7e10*/  IMAD.U32 R6, RZ, RZ, UR6 ;  /* 0x00000006ff067e24 */ /* 0x000fe2000f8e00ff */
[----:B---3--:R-:W-:Y:S01]  /*7e20*/  MOV R11, UR5 ;  /* 0x00000005000b7c02 */ /* 0x008fe20008000f00 */
[----:B------:R-:W-:Y:S02]  /*7e30*/  IMAD.U32 R10, RZ, RZ, UR4 ;  /* 0x00000004ff0a7e24 */ /* 0x000fe4000f8e00ff */
[----:B------:R-:W-:Y:S07]  /*7e40*/  LEPC R20, `(.L_x_122) ;  /* 0x000000001014794e */ /* 0x000fee0000000000 */
[----:B--2-4-:R-:W-:Y:S05]  /*7e50*/  CALL.ABS.NOINC R2 ;  /* 0x0000000002007343 */ /* 0x014fea0003c00000 */
.L_x_122:
[C---:B---3--:R-:W-:Y:S01]  /*7e60*/  SHF.L.U32 R40, R48.reuse, 0x10, RZ ;  /* 0x0000001030287819 */ /* 0x048fe200000006ff */
[----:B------:R-:W-:Y:S05]  /*7e70*/  WARPSYNC.ALL ;  /* 0x0000000000007948 */ /* 0x000fea0003800000 */
[----:B------:R-:W-:Y:S01]  /*7e80*/  R2UR UR4, R39 ;  /* 0x00000000270472ca */ /* 0x000fe200000e0000 */
[----:B------:R-:W-:Y:S01]  /*7e90*/  BSSY.RECONVERGENT B0, `(.L_x_123) ;  /* 0x000008f000007945 */ /* 0x000fe20003800200 */
[----:B------:R-:W-:Y:S02]  /*7ea0*/  LOP3.LUT R43, R48, 0xffff0000, RZ, 0xc0, !PT ;  /* 0xffff0000302b7812 */ /* 0x000fe400078ec0ff */
[----:B------:R-:W-:Y:S02]  /*7eb0*/  SHF.L.U32 R42, R49, 0x10, RZ ;  /* 0x00000010312a7819 */ /* 0x000fe400000006ff */
[C---:B------:R-:W-:Y:S02]  /*7ec0*/  SHF.L.U32 R45, R51.reuse, 0x10, RZ ;  /* 0x00000010332d7819 */ /* 0x040fe400000006ff */
[----:B------:R-:W-:Y:S02]  /*7ed0*/  LOP3.LUT R44, R51, 0xffff0000, RZ, 0xc0, !PT ;  /* 0xffff0000332c7812 */ /* 0x000fe400078ec0ff */
[----:B------:R-:W-:Y:S02]  /*7ee0*/  ISETP.NE.AND P6, PT, R95, RZ, PT ;  /* 0x000000ff5f00720c */ /* 0x000fe40003fc5270 */
[----:B------:R-:W-:Y:S01]  /*7ef0*/  ISETP.NE.AND P0, PT, R94, RZ, PT ;  /* 0x000000ff5e00720c */ /* 0x000fe20003f05270 */
[----:B------:R-:W1:Y:S01]  /*7f00*/  LDTM.16dp256bit.x8 R4, tmem[UR4+0x80] ;  /* 0x00008004000479ee */ /* 0x000e6200081a0000 */
[----:B------:R-:W-:Y:S02]  /*7f10*/  MOV R63, UR45 ;  /* 0x0000002d003f7c02 */ /* 0x000fe40008000f00 */
[----:B------:R-:W-:Y:S07]  /*7f20*/  LEA R108, R46, UR44, 0x3 ;  /* 0x0000002c2e6c7c11 */ /* 0x000fee000f8e18ff */
[----:B------:R-:W-:Y:S04]  /*7f30*/  @P6 LEA R63, R63, UR44, 0x3 ;  /* 0x0000002c3f3f6c11 */ /* 0x000fe8000f8e18ff */
[----:B------:R-:W-:Y:S02]  /*7f40*/  @P6 IADD3 R102, PT, PT, R63, 0x70, RZ ;  /* 0x000000703f666810 */ /* 0x000fe40007ffe0ff */
[----:B------:R-:W-:Y:S02]  /*7f50*/  @P6 SHF.L.U32 R63, R91, 0x1f, RZ ;  /* 0x0000001f5b3f6819 */ /* 0x000fe400000006ff */
[----:B------:R-:W-:Y:S01]  /*7f60*/  @P6 PRMT R102, R101, 0x654, R102 ;  /* 0x0000065465666816 */ /* 0x000fe20000000066 */
[C---:B-1----:R-:W-:Y:S01]  /*7f70*/  FMUL R0, R38.reuse, R4 ;  /* 0x0000000426007220 */ /* 0x042fe20000400000 */
[C---:B------:R-:W-:Y:S01]  /*7f80*/  FMUL R2, R38.reuse, R5 ;  /* 0x0000000526027220 */ /* 0x040fe20000400000 */
[C---:B------:R-:W-:Y:S01]  /*7f90*/  FMUL R3, R38.reuse, R6 ;  /* 0x0000000626037220 */ /* 0x040fe20000400000 */
        /* <DEDUP_REMOVED lines=8> */
[----:B--2---:R-:W-:Y:S01]  /*8020*/  F2FP.BF16.F32.PACK_AB R68, R2, R0 ;  /* 0x000000000244723e */ /* 0x004fe200000010ff */
[----:B------:R-:W-:Y:S01]  /*8030*/  FMUL R5, R38, R9 ;  /* 0x0000000926057220 */ /* 0x000fe20000400000 */
[C---:B------:R-:W-:Y:S01]  /*8040*/  FFMA R7, R41.reuse, R40, R7 ;  /* 0x0000002829077223 */ /* 0x040fe20000000007 */
[----:B----4-:R-:W-:Y:S01]  /*8050*/  SHF.L.U32 R40, R56, 0x10, RZ ;  /* 0x0000001038287819 */ /* 0x010fe200000006ff */
[C---:B------:R-:W-:Y:S01]  /*8060*/  FMUL R6, R38.reuse, R10 ;  /* 0x0000000a26067220 */ /* 0x040fe20000400000 */
[C---:B------:R-:W-:Y:S01]  /*8070*/  FMUL R11, R38.reuse, R11 ;  /* 0x0000000b260b7220 */ /* 0x040fe20000400000 */
[----:B------:R-:W-:Y:S01]  /*8080*/  FFMA R4, R41, R43, R4 ;  /* 0x0000002b29047223 */ /* 0x000fe20000000004 */
[----:B------:R-:W-:Y:S01]  /*8090*/  SHF.L.U32 R43, R57, 0x10, RZ ;  /* 0x00000010392b7819 */ /* 0x000fe200000006ff */
[----:B------:R-:W-:Y:S01]  /*80a0*/  FMUL R8, R38, R12 ;  /* 0x0000000c26087220 */ /* 0x000fe20000400000 */
[----:B------:R-:W-:Y:S01]  /*80b0*/  F2FP.BF16.F32.PACK_AB R69, R7, R3 ;  /* 0x000000030745723e */ /* 0x000fe200000010ff */
[C---:B------:R-:W-:Y:S01]  /*80c0*/  FFMA R5, R41.reuse, R42, R5 ;  /* 0x0000002a29057223 */ /* 0x040fe20000000005 */
[----:B------:R-:W-:Y:S01]  /*80d0*/  LOP3.LUT R42, R56, 0xffff0000, RZ, 0xc0, !PT ;  /* 0xffff0000382a7812 */ /* 0x000fe200078ec0ff */
[----:B------:R-:W-:Y:S01]  /*80e0*/  FFMA R6, R41, R45, R6 ;  /* 0x0000002d29067223 */ /* 0x000fe20000000006 */
[----:B------:R-:W-:Y:S01]  /*80f0*/  SHF.L.U32 R45, R65, 0x10, RZ ;  /* 0x00000010412d7819 */ /* 0x000fe200000006ff */
[----:B------:R-:W-:Y:S01]  /*8100*/  FFMA R11, R41, R44, R11 ;  /* 0x0000002c290b7223 */ /* 0x000fe2000000000b */
[----:B------:R-:W-:Y:S01]  /*8110*/  F2FP.BF16.F32.PACK_AB R70, R5, R4 ;  /* 0x000000040546723e */ /* 0x000fe200000010ff */
[----:B------:R-:W-:Y:S01]  /*8120*/  FFMA R8, R41, R40, R8 ;  /* 0x0000002829087223 */ /* 0x000fe20000000008 */
[----:B------:R-:W-:Y:S01]  /*8130*/  LOP3.LUT R40, R57, 0xffff0000, RZ, 0xc0, !PT ;  /* 0xffff000039287812 */ /* 0x000fe200078ec0ff */
[C---:B------:R-:W-:Y:S01]  /*8140*/  FMUL R9, R38.reuse, R13 ;  /* 0x0000000d26097220 */ /* 0x040fe20000400000 */
[----:B------:R-:W-:Y:S01]  /*8150*/  F2FP.BF16.F32.PACK_AB R71, R11, R6 ;  /* 0x000000060b47723e */ /* 0x000fe200000010ff */
[C---:B------:R-:W-:Y:S01]  /*8160*/  FMUL R10, R38.reuse, R14 ;  /* 0x0000000e260a7220 */ /* 0x040fe20000400000 */
[----:B------:R-:W-:Y:S01]  /*8170*/  LOP3.LUT R44, R75, 0xffff0000, RZ, 0xc0, !PT ;  /* 0xffff00004b2c7812 */ /* 0x000fe200078ec0ff */
[----:B------:R-:W-:Y:S01]  /*8180*/  FMUL R15, R38, R15 ;  /* 0x0000000f260f7220 */ /* 0x000fe20000400000 */
        /* <DEDUP_REMOVED lines=8> */
[----:B------:R-:W-:Y:S01]  /*8210*/  FMUL R13, R38, R17 ;  /* 0x00000011260d7220 */ /* 0x000fe20000400000 */
[----:B------:R-:W-:Y:S01]  /*8220*/  F2FP.BF16.F32.PACK_AB R53, R15, R10 ;  /* 0x0000000a0f35723e */ /* 0x000fe200000010ff */
[C---:B------:R-:W-:Y:S01]  /*8230*/  FFMA R12, R41.reuse, R42, R12 ;  /* 0x0000002a290c7223 */ /* 0x040fe2000000000c */
[----:B------:R-:W-:Y:S01]  /*8240*/  LOP3.LUT R42, R64, 0xffff0000, RZ, 0xc0, !PT ;  /* 0xffff0000402a7812 */ /* 0x000fe200078ec0ff */
[C---:B------:R-:W-:Y:S01]  /*8250*/  FMUL R14, R38.reuse, R18 ;  /* 0x00000012260e7220 */ /* 0x040fe20000400000 */
[----:B------:R-:W-:Y:S01]  /*8260*/  FFMA R13, R41, R40, R13 ;  /* 0x00000028290d7223 */ /* 0x000fe2000000000d */
[----:B------:R-:W-:Y:S01]  /*8270*/  LOP3.LUT R40, R59, 0xffff0000, RZ, 0xc0, !PT ;  /* 0xffff00003b287812 */ /* 0x000fe200078ec0ff */
[----:B------:R-:W-:Y:S01]  /*8280*/  FMUL R19, R38, R19 ;  /* 0x0000001326137220 */ /* 0x000fe20000400000 */
[----:B------:R-:W-:Y:S01]  /*8290*/  FFMA R14, R41, R43, R14 ;  /* 0x0000002b290e7223 */ /* 0x000fe2000000000e */
[----:B------:R-:W-:Y:S01]  /*82a0*/  SHF.L.U32 R43, R64, 0x10, RZ ;  /* 0x00000010402b7819 */ /* 0x000fe200000006ff */
[C---:B------:R-:W-:Y:S01]  /*82b0*/  FMUL R16, R38.reuse, R20 ;  /* 0x0000001426107220 */ /* 0x040fe20000400000 */
[----:B------:R-:W-:Y:S01]  /*82c0*/  F2FP.BF16.F32.PACK_AB R54, R13, R12 ;  /* 0x0000000c0d36723e */ /* 0x000fe200000010ff */
[----:B------:R1:W-:Y:S01]  /*82d0*/  STSM.16.M88.4 [R97+0x4400], R68 ;  /* 0x0044004461007844 */ /* 0x0003e20000000200 */
        /* <DEDUP_REMOVED lines=24> */
[----:B------:R2:W-:Y:S01]  /*8460*/  STSM.16.M88.4 [R96+0x4400], R52 ;  /* 0x0044003460007844 */ /* 0x0005e20000000200 */
[----:B------:R-:W-:Y:S01]  /*8470*/  FFMA R27, R41, R42, R27 ;  /* 0x0000002a291b7223 */ /* 0x000fe2000000001b */
[----:B------:R-:W-:Y:S01]  /*8480*/  LOP3.LUT R42, R72, 0xffff0000, RZ, 0xc0, !PT ;  /* 0xffff0000482a7812 */ /* 0x000fe200078ec0ff */
[C---:B------:R-:W-:Y:S01]  /*8490*/  FMUL R24, R38.reuse, R28 ;  /* 0x0000001c26187220 */ /* 0x040fe20000400000 */
[C---:B------:R-:W-:Y:S01]  /*84a0*/  FMUL R25, R38.reuse, R29 ;  /* 0x0000001d26197220 */ /* 0x040fe20000400000 */
[C---:B------:R-:W-:Y:S01]  /*84b0*/  FMUL R26, R38.reuse, R30 ;  /* 0x0000001e261a7220 */ /* 0x040fe20000400000 */
[----:B-1----:R-:W-:Y:S01]  /*84c0*/  F2FP.BF16.F32.PACK_AB R68, R17, R16 ;  /* 0x000000101144723e */ /* 0x002fe200000010ff */
[C---:B------:R-:W-:Y:S01]  /*84d0*/  FFMA R24, R41.reuse, R40, R24 ;  /* 0x0000002829187223 */ /* 0x040fe20000000018 */
[C---:B------:R-:W-:Y:S01]  /*84e0*/  FFMA R25, R41.reuse, R42, R25 ;  /* 0x0000002a29197223 */ /* 0x040fe20000000019 */
[----:B------:R-:W-:Y:S01]  /*84f0*/  FFMA R26, R41, R43, R26 ;  /* 0x0000002b291a7223 */ /* 0x000fe2000000001a */
[----:B------:R-:W-:Y:S01]  /*8500*/  LOP3.LUT R40, R73, 0xffff0000, RZ, 0xc0, !PT ;  /* 0xffff000049287812 */ /* 0x000fe200078ec0ff */
        /* <DEDUP_REMOVED lines=39> */
.L_x_124:
[----:B------:R-:W-:Y:S05]  /*8780*/  BSYNC.RECONVERGENT B0 ;  /* 0x0000000000007941 */ /* 0x000fea0003800200 */
.L_x_123:
        /* <DEDUP_REMOVED lines=20> */
.L_x_128:
[----:B------:R-:W-:Y:S05]  /*88d0*/  BSYNC B0 ;  /* 0x0000000000007941 */ /* 0x000fea0003800000 */
.L_x_127:
[----:B------:R-:W-:Y:S11]  /*88e0*/  ISETP.NE.AND P0, PT, R61, RZ, PT ;  /* 0x000000ff3d00720c */ /* 0x000ff60003f05270 */
[----:B------:R-:W-:Y:S02]  /*88f0*/  @!UPT UIADD3 URZ, UPT, UPT, URZ, URZ, URZ ;  /* 0x000000fffffff290 */ /* 0x000fe4000fffe0ff */
[----:B------:R-:W-:Y:S01]  /*8900*/  @P0 IADD3 R2, PT, PT, R92, R5, RZ ;  /* 0x000000055c020210 */ /* 0x000fe20007ffe0ff */
[----:B------:R-:W-:Y:S05]  /*8910*/  @P0 WARPSYNC.ALL ;  /* 0x0000000000000948 */ /* 0x000fea0003800000 */
[----:B------:R3:W4:Y:S04]  /*8920*/  @P0 LDSM.16.M88.4 R48, [R46+UR44+0x400] ;  /* 0x0004002c2e30083b */ /* 0x0007280008000200 */
[----:B------:R3:W1:Y:S04]  /*8930*/  @P0 LDSM.16.M88.4 R56, [R0+0x400] ;  /* 0x000400000038083b */ /* 0x0006680000000200 */
[----:B------:R3:W1:Y:S04]  /*8940*/  @P0 LDSM.16.M88.4 R64, [R5+0x400] ;  /* 0x000400000540083b */ /* 0x0006680000000200 */
[----:B------:R3:W1:Y:S02]  /*8950*/  @P0 LDSM.16.M88.4 R72, [R2+0x400] ;  /* 0x000400000248083b */ /* 0x0006640000000200 */
.L_x_126:
[----:B------:R-:W-:Y:S05]  /*8960*/  BSYNC B1 ;  /* 0x0000000000017941 */ /* 0x000fea0003800000 */
.L_x_125:
        /* <DEDUP_REMOVED lines=11> */
[----:B---3--:R-:W3:Y:S01]  /*8a20*/  LDC.64 R2, c[0x4][R3] ;  /* 0x0100000003027b82 */ /* 0x008ee20000000a00 */
[----:B------:R-:W2:Y:S01]  /*8a30*/  LDCU.64 UR4, c[0x4][0x10] ;  /* 0x01000200ff0477ac */ /* 0x000ea20008000a00 */
[----:B-1----:R-:W-:Y:S01]  /*8a40*/  MOV R5, UR9 ;  /* 0x0000000900057c02 */ /* 0x002fe20008000f00 */
[----:B------:R-:W-:Y:S01]  /*8a50*/  IMAD.U32 R4, RZ, RZ, UR8 ;  /* 0x00000008ff047e24 */ /* 0x000fe2000f8e00ff */
[----:B-----5:R-:W-:Y:S01]  /*8a60*/  MOV R7, UR7 ;  /* 0x0000000700077c02 */ /* 0x020fe20008000f00 */
[----:B------:R-:W-:Y:S01]  /*8a70*/  IMAD.U32 R6, RZ, RZ, UR6 ;  /* 0x00000006ff067e24 */ /* 0x000fe2000f8e00ff */
[----:B--2---:R-:W-:Y:S01]  /*8a80*/  MOV R11, UR5 ;  /* 0x00000005000b7c02 */ /* 0x004fe20008000f00 */
[----:B------:R-:W-:Y:S02]  /*8a90*/  IMAD.U32 R10, RZ, RZ, UR4 ;  /* 0x00000004ff0a7e24 */ /* 0x000fe4000f8e00ff */
[----:B------:R-:W-:Y:S07]  /*8aa0*/  LEPC R20, `(.L_x_130) ;  /* 0x000000001014794e */ /* 0x000fee0000000000 */
[----:B---34-:R-:W-:Y:S05]  /*8ab0*/  CALL.ABS.NOINC R2 ;  /* 0x0000000002007343 */ /* 0x018fea0003c00000 */
.L_x_130:
[----:B------:R-:W-:Y:S01]  /*8ac0*/  ISETP.NE.AND P0, PT, R94, RZ, PT ;  /* 0x000000ff5e00720c */ /* 0x000fe20003f05270 */
[----:B------:R-:W-:Y:S05]  /*8ad0*/  WARPSYNC.ALL ;  /* 0x0000000000007948 */ /* 0x000fea0003800000 */
[----:B------:R-:W-:Y:S01]  /*8ae0*/  R2UR UR4, R39 ;  /* 0x00000000270472ca */ /* 0x000fe200000e0000 */
[----:B------:R-:W1:Y:S01]  /*8af0*/  S2UR UR6, SR_CgaCtaId ;  /* 0x00000000000679c3 */ /* 0x000e620000008800 */
[C---:B----4-:R-:W-:Y:S01]  /*8b00*/  SHF.L.U32 R40, R48.reuse, 0x10, RZ ;  /* 0x0000001030287819 */ /* 0x050fe200000006ff */
[----:B------:R-:W-:Y:S01]  /*8b10*/  BSSY.RECONVERGENT B0, `(.L_x_131) ;  /* 0x000008c000007945 */ /* 0x000fe20003800200 */
[----:B------:R-:W-:Y:S02]  /*8b20*/  LOP3.LUT R42, R48, 0xffff0000, RZ, 0xc0, !PT ;  /* 0xffff0000302a7812 */ /* 0x000fe400078ec0ff */
[C---:B------:R-:W-:Y:S02]  /*8b30*/  SHF.L.U32 R43, R49.reuse, 0x10, RZ ;  /* 0x00000010312b7819 */ /* 0x040fe400000006ff */
[----:B------:R-:W-:Y:S02]  /*8b40*/  LOP3.LUT R44, R49, 0xffff0000, RZ, 0xc0, !PT ;  /* 0xffff0000312c7812 */ /* 0x000fe400078ec0ff */
[C---:B------:R-:W-:Y:S02]  /*8b50*/  SHF.L.U32 R45, R50.reuse, 0x10, RZ ;  /* 0x00000010322d7819 */ /* 0x040fe400000006ff */
[----:B---3--:R-:W-:Y:S01]  /*8b60*/  LOP3.LUT R46, R50, 0xffff0000, RZ, 0xc0, !PT ;  /* 0xffff0000322e7812 */ /* 0x008fe200078ec0ff */
[----:B------:R-:W3:Y:S01]  /*8b70*/  LDTM.16dp256bit.x8 R4, tmem[UR4+0xc0] ;  /* 0x0000c004000479ee */ /* 0x000ee200081a0000 */
[C---:B------:R-:W-:Y:S01]  /*8b80*/  SHF.L.U32 R47, R51.reuse, 0x10, RZ ;  /* 0x00000010332f7819 */ /* 0x040fe200000006ff */
[----:B------:R-:W-:Y:S01]  /*8b90*/  NOP ;  /* 0x0000000000007918 */ /* 0x000fe20000000000 */
[----:B------:R-:W-:Y:S02]  /*8ba0*/  LOP3.LUT R49, R51, 0xffff0000, RZ, 0xc0, !PT ;  /* 0xffff000033317812 */ /* 0x000fe400078ec0ff */
[----:B------:R-:W-:Y:S02]  /*8bb0*/  R2UR UR5, R98 ;  /* 0x00000000620572ca */ /* 0x000fe400000e0000 */
[C---:B------:R-:W-:Y:S02]  /*8bc0*/  SHF.L.U32 R48, R56.reuse, 0x10, RZ ;  /* 0x0000001038307819 */ /* 0x040fe400000006ff */
[----:B------:R-:W-:Y:S02]  /*8bd0*/  LOP3.LUT R51, R56, 0xffff0000, RZ, 0xc0, !PT ;  /* 0xffff000038337812 */ /* 0x000fe400078ec0ff */
[C---:B------:R-:W-:Y:S02]  /*8be0*/  SHF.L.U32 R50, R57.reuse, 0x10, RZ ;  /* 0x0000001039327819 */ /* 0x040fe400000006ff */
[----:B--2---:R-:W-:Y:S02]  /*8bf0*/  LOP3.LUT R52, R57, 0xffff0000, RZ, 0xc0, !PT ;  /* 0xffff000039347812 */ /* 0x004fe400078ec0ff */
[C---:B------:R-:W-:Y:S02]  /*8c00*/  SHF.L.U32 R53, R58.reuse, 0x10, RZ ;  /* 0x000000103a357819 */ /* 0x040fe400000006ff */
[----:B------:R-:W-:Y:S01]  /*8c10*/  LOP3.LUT R54, R58, 0xffff0000, RZ, 0xc0, !PT ;  /* 0xffff00003a367812 */ /* 0x000fe200078ec0ff */
[----:B------:R-:W-:Y:S01]  /*8c20*/  UIADD3 UR4, UPT, UPT, UR5, 0xe0, URZ ;  /* 0x000000e005047890 */ /* 0x000fe2000fffe0ff */
[C---:B------:R-:W-:Y:S02]  /*8c30*/  SHF.L.U32 R55, R59.reuse, 0x10, RZ ;  /* 0x000000103b377819 */ /* 0x040fe400000006ff */
[----:B------:R-:W-:Y:S02]  /*8c40*/  LOP3.LUT R56, R59, 0xffff0000, RZ, 0xc0, !PT ;  /* 0xffff00003b387812 */ /* 0x000fe400078ec0ff */
[----:B------:R-:W-:Y:S01]  /*8c50*/  SHF.L.U32 R57, R64, 0x10, RZ ;  /* 0x0000001040397819 */ /* 0x000fe200000006ff */
[----:B-1----:R-:W-:Y:S01]  /*8c60*/  UPRMT UR4, UR6, 0x654, UR4 ;  /* 0x0000065406047896 */ /* 0x002fe20008000004 */
[C---:B---3--:R-:W-:Y:S01]  /*8c70*/  FMUL R4, R38.reuse, R4 ;  /* 0x0000000426047220 */ /* 0x048fe20000400000 */
[C---:B------:R-:W-:Y:S01]  /*8c80*/  FMUL R5, R38.reuse, R5 ;  /* 0x0000000526057220 */ /* 0x040fe20000400000 */
[----:B------:R-:W-:Y:S01]  /*8c90*/  FMUL R6, R38, R6 ;  /* 0x0000000626067220 */ /* 0x000fe20000400000 */
[----:B------:R-:W-:Y:S01]  /*8ca0*/  LOP3.LUT R58, R64, 0xffff0000, RZ, 0xc0, !PT ;  /* 0xffff0000403a7812 */ /* 0x000fe200078ec0ff */
[C---:B------:R-:W-:Y:S01]  /*8cb0*/  FFMA R4, R41.reuse, R40, R4 ;  /* 0x0000002829047223 */ /* 0x040fe20000000004 */
[----:B------:R-:W-:Y:S01]  /*8cc0*/  FFMA R5, R41, R42, R5 ;  /* 0x0000002a29057223 */ /* 0x000fe20000000005 */
[----:B------:R-:W-:Y:S01]  /*8cd0*/  SHF.L.U32 R59, R65, 0x10, RZ ;  /* 0x00000010413b7819 */ /* 0x000fe200000006ff */
[----:B------:R-:W-:Y:S01]  /*8ce0*/  FFMA R6, R41, R43, R6 ;  /* 0x0000002b29067223 */ /* 0x000fe20000000006 */
[----:B------:R-:W-:Y:S01]  /*8cf0*/  SYNCS.ARRIVE.TRANS64.RED.A1T0 RZ, [UR4], RZ ;  /* 0x000000ffffff79a7 */ /* 0x000fe20008100404 */
[C---:B------:R-:W-:Y:S01]  /*8d00*/  FMUL R7, R38.reuse, R7 ;  /* 0x0000000726077220 */ /* 0x040fe20000400000 */
[----:B------:R-:W-:Y:S01]  /*8d10*/  LOP3.LUT R60, R65, 0xffff0000, RZ, 0xc0, !PT ;  /* 0xffff0000413c7812 */ /* 0x000fe200078ec0ff */
[C---:B------:R-:W-:Y:S01]  /*8d20*/  FMUL R8, R38.reuse, R8 ;  /* 0x0000000826087220 */ /* 0x040fe20000400000 */
[----:B------:R-:W-:Y:S01]  /*8d30*/  F2FP.BF16.F32.PACK_AB R104, R5, R4 ;  /* 0x000000040568723e */ /* 0x000fe200000010ff */
[C---:B------:R-:W-:Y:S01]  /*8d40*/  FFMA R7, R41.reuse, R44, R7 ;  /* 0x0000002c29077223 */ /* 0x040fe20000000007 */
[----:B------:R-:W-:Y:S01]  /*8d50*/  FMUL R9, R38, R9 ;  /* 0x0000000926097220 */ /* 0x000fe20000400000 */
[----:B------:R-:W-:Y:S01]  /*8d60*/  FFMA R8, R41, R45, R8 ;  /* 0x0000002d29087223 */ /* 0x000fe20000000008 */
[----:B------:R-:W-:Y:S01]  /*8d70*/  SHF.L.U32 R61, R66, 0x10, RZ ;  /* 0x00000010423d7819 */ /* 0x000fe200000006ff */
[C---:B------:R-:W-:Y:S01]  /*8d80*/  FMUL R0, R38.reuse, R10 ;  /* 0x0000000a26007220 */ /* 0x040fe20000400000 */
[----:B------:R-:W-:Y:S01]  /*8d90*/  F2FP.BF16.F32.PACK_AB R105, R7, R6 ;  /* 0x000000060769723e */ /* 0x000fe200000010ff */
[C---:B------:R-:W-:Y:S01]  /*8da0*/  FFMA R9, R41.reuse, R46, R9 ;  /* 0x0000002e29097223 */ /* 0x040fe20000000009 */
[----:B------:R-:W-:Y:S01]  /*8db0*/  FMUL R2, R38, R11 ;  /* 0x0000000b26027220 */ /* 0x000fe20000400000 */
[----:B------:R-:W-:Y:S01]  /*8dc0*/  FFMA R0, R41, R47, R0 ;  /* 0x0000002f29007223 */ /* 0x000fe20000000000 */
[----:B------:R-:W-:Y:S01]  /*8dd0*/  LOP3.LUT R62, R66, 0xffff0000, RZ, 0xc0, !PT ;  /* 0xffff0000423e7812 */ /* 0x000fe200078ec0ff */
[C---:B------:R-:W-:Y:S01]  /*8de0*/  FMUL R3, R38.reuse, R12 ;  /* 0x0000000c26037220 */ /* 0x040fe20000400000 */
[----:B------:R-:W-:Y:S01]  /*8df0*/  F2FP.BF16.F32.PACK_AB R106, R9, R8 ;  /* 0x00000008096a723e */ /* 0x000fe200000010ff */
[C---:B------:R-:W-:Y:S01]  /*8e00*/  FFMA R2, R41.reuse, R49, R2 ;  /* 0x0000003129027223 */ /* 0x040fe20000000002 */
[C---:B------:R-:W-:Y:S01]  /*8e10*/  FMUL R10, R38.reuse, R13 ;  /* 0x0000000d260a7220 */ /* 0x040fe20000400000 */
[----:B------:R-:W-:Y:S01]  /*8e20*/  FFMA R3, R41, R48, R3 ;  /* 0x0000003029037223 */ /* 0x000fe20000000003 */
[----:B------:R-:W-:Y:S01]  /*8e30*/  SHF.L.U32 R63, R67, 0x10, RZ ;  /* 0x00000010433f7819 */ /* 0x000fe200000006ff */
[----:B------:R-:W-:Y:S01]  /*8e40*/  FMUL R11, R38, R14 ;  /* 0x0000000e260b7220 */ /* 0x000fe20000400000 */
[----:B------:R-:W-:Y:S01]  /*8e50*/  F2FP.BF16.F32.PACK_AB R107, R2, R0 ;  /* 0x00000000026b723e */ /* 0x000fe200000010ff */
[C---:B------:R-:W-:Y:S01]  /*8e60*/  FFMA R10, R41.reuse, R51, R10 ;  /* 0x00000033290a7223 */ /* 0x040fe2000000000a */
[----:B------:R-:W-:Y:S01]  /*8e70*/  FMUL R15, R38, R15 ;  /* 0x0000000f260f7220 */ /* 0x000fe20000400000 */
[----:B------:R-:W-:Y:S01]  /*8e80*/  FFMA R11, R41, R50, R11 ;  /* 0x00000032290b7223 */ /* 0x000fe2000000000b */
[----:B------:R-:W-:Y:S01]  /*8e90*/  LOP3.LUT R64, R67, 0xffff0000, RZ, 0xc0, !PT ;  /* 0xffff000043407812 */ /* 0x000fe200078ec0ff */
[----:B------:R1:W-:Y:S01]  /*8ea0*/  STSM.16.M88.4 [R97+0x6400], R104 ;  /* 0x0064006861007844 */ /* 0x0003e20000000200 */
[----:B------:R-:W-:Y:S01]  /*8eb0*/  F2FP.BF16.F32.PACK_AB R108, R10, R3 ;  /* 0x000000030a6c723e */ /* 0x000fe200000010ff */
[C---:B------:R-:W-:Y:S01]  /*8ec0*/  FFMA R15, R41.reuse, R52, R15 ;  /* 0x00000034290f7223 */ /* 0x040fe2000000000f */
[C---:B------:R-:W-:Y:S01]  /*8ed0*/  FMUL R12, R38.reuse, R16 ;  /* 0x00000010260c7220 */ /* 0x040fe20000400000 */
[C---:B------:R-:W-:Y:S01]  /*8ee0*/  FMUL R13, R38.reuse, R17 ;  /* 0x00000011260d7220 */ /* 0x040fe20000400000 */
[----:B------:R-:W-:Y:S01]  /*8ef0*/  FMUL R14, R38, R18 ;  /* 0x00000012260e7220 */ /* 0x000fe20000400000 */
[----:B------:R-:W-:Y:S01]  /*8f00*/  SHF.L.U32 R65, R72, 0x10, RZ ;  /* 0x0000001048417819 */ /* 0x000fe200000006ff */
[----:B------:R-:W-:Y:S01]  /*8f10*/  FFMA R12, R41, R53, R12 ;  /* 0x00000035290c7223 */ /* 0x000fe2000000000c */
[----:B------:R-:W-:Y:S01]  /*8f20*/  F2FP.BF16.F32.PACK_AB R109, R15, R11 ;  /* 0x0000000b0f6d723e */ /* 0x000fe200000010ff */
[C---:B------:R-:W-:Y:S01]  /*8f30*/  FFMA R13, R41.reuse, R54, R13 ;  /* 0x00000036290d7223 */ /* 0x040fe2000000000d */
[----:B------:R-:W-:Y:S01]  /*8f40*/  FFMA R14, R41, R55, R14 ;  /* 0x00000037290e7223 */ /* 0x000fe2000000000e */
[----:B------:R-:W-:Y:S01]  /*8f50*/  FMUL R19, R38, R19 ;  /* 0x0000001326137220 */ /* 0x000fe20000400000 */
[----:B------:R-:W-:Y:S01]  /*8f60*/  LOP3.LUT R66, R72, 0xffff0000, RZ, 0xc0, !PT ;  /* 0xffff000048427812 */ /* 0x000fe200078ec0ff */
[C---:B------:R-:W-:Y:S01]  /*8f70*/  FMUL R16, R38.reuse, R20 ;  /* 0x0000001426107220 */ /* 0x040fe20000400000 */
[----:B------:R-:W-:Y:S01]  /*8f80*/  F2FP.BF16.F32.PACK_AB R110, R13, R12 ;  /* 0x0000000c0d6e723e */ /* 0x000fe200000010ff */
[C---:B------:R-:W-:Y:S01]  /*8f90*/  FFMA R19, R41.reuse, R56, R19 ;  /* 0x0000003829137223 */ /* 0x040fe20000000013 */
[C---:B------:R-:W-:Y:S01]  /*8fa0*/  FMUL R17, R38.reuse, R21 ;  /* 0x0000001526117220 */ /* 0x040fe20000400000 */
[----:B------:R-:W-:Y:S01]  /*8fb0*/  FFMA R16, R41, R57, R16 ;  /* 0x0000003929107223 */ /* 0x000fe20000000010 */
[----:B------:R-:W-:Y:S01]  /*8fc0*/  SHF.L.U32 R67, R73, 0x10, RZ ;  /* 0x0000001049437819 */ /* 0x000fe200000006ff */
[C---:B------:R-:W-:Y:S01]  /*8fd0*/  FMUL R18, R38.reuse, R22 ;  /* 0x0000001626127220 */ /* 0x040fe20000400000 */
[----:B------:R-:W-:Y:S01]  /*8fe0*/  F2FP.BF16.F32.PACK_AB R111, R19, R14 ;  /* 0x0000000e136f723e */ /* 0x000fe200000010ff */
[C---:B------:R-:W-:Y:S01]  /*8ff0*/  FFMA R17, R41.reuse, R58, R17 ;  /* 0x0000003a29117223 */ /* 0x040fe20000000011 */
[C---:B------:R-:W-:Y:S01]  /*9000*/  FMUL R23, R38.reuse, R23 ;  /* 0x0000001726177220 */ /* 0x040fe20000400000 */
        /* <DEDUP_REMOVED lines=12> */
[C---:B------:R-:W-:Y:S01]  /*90d0*/  FMUL R27, R38.reuse, R27 ;  /* 0x0000001b261b7220 */ /* 0x040fe20000400000 */
[C---:B------:R-:W-:Y:S01]  /*90e0*/  FMUL R24, R38.reuse, R28 ;  /* 0x0000001c26187220 */ /* 0x040fe20000400000 */
[C---:B------:R-:W-:Y:S01]  /*90f0*/  FMUL R25, R38.reuse, R29 ;  /* 0x0000001d26197220 */ /* 0x040fe20000400000 */
[C---:B------:R-:W-:Y:S01]  /*9100*/  FFMA R22, R41.reuse, R63, R22 ;  /* 0x0000003f29167223 */ /* 0x040fe20000000016 */
[C---:B------:R-:W-:Y:S01]  /*9110*/  FMUL R26, R38.reuse, R30 ;  /* 0x0000001e261a7220 */ /* 0x040fe20000400000 */
[C---:B------:R-:W-:Y:S01]  /*9120*/  FFMA R27, R41.reuse, R64, R27 ;  /* 0x00000040291b7223 */ /* 0x040fe2000000001b */
[----:B------:R-:W-:Y:S01]  /*9130*/  FMUL R31, R38, R31 ;  /* 0x0000001f261f7220 */ /* 0x000fe20000400000 */
[C---:B------:R-:W-:Y:S01]  /*9140*/  FFMA R24, R41.reuse, R65, R24 ;  /* 0x0000004129187223 */ /* 0x040fe20000000018 */
[----:B------:R-:W-:Y:S01]  /*9150*/  LOP3.LUT R70, R74, 0xffff0000, RZ, 0xc0, !PT ;  /* 0xffff00004a467812 */ /* 0x000fe200078ec0ff */
[C---:B------:R-:W-:Y:S01]  /*9160*/  FMUL R28, R38.reuse, R32 ;  /* 0x00000020261c7220 */ /* 0x040fe20000400000 */
[----:B------:R-:W-:Y:S01]  /*9170*/  FFMA R25, R41, R66, R25 ;  /* 0x0000004229197223 */ /* 0x000fe20000000019 */
[----:B------:R-:W-:Y:S01]  /*9180*/  SHF.L.U32 R71, R75, 0x10, RZ ;  /* 0x000000104b477819 */ /* 0x000fe200000006ff */
[C---:B------:R-:W-:Y:S01]  /*9190*/  FMUL R29, R38.reuse, R33 ;  /* 0x00000021261d7220 */ /* 0x040fe20000400000 */
[----:B------:R-:W-:Y:S01]  /*91a0*/  FFMA R26, R41, R67, R26 ;  /* 0x00000043291a7223 */ /* 0x000fe2000000001a */
[----:B------:R-:W-:Y:S01]  /*91b0*/  LOP3.LUT R72, R75, 0xffff0000, RZ, 0xc0, !PT ;  /* 0xffff00004b487812 */ /* 0x000fe200078ec0ff */
        /* <DEDUP_REMOVED lines=24> */
[----:B------:R-:W-:Y:S02]  /*9340*/  UIADD3 UR9, UPT, UPT, UR49, 0xc0, URZ ;  /* 0x000000c031097890 */ /* 0x000fe4000fffe0ff */
[----:B------:R-:W-:Y:S01]  /*9350*/  UIADD3 UR8, UPT, UPT, UR44, 0x6400, URZ ;  /* 0x000064002c087890 */ /* 0x000fe2000fffe0ff */
[----:B------:R-:W-:Y:S01]  /*9360*/  UMOV UR10, UR50 ;  /* 0x00000032000a7c82 */ /* 0x000fe20008000000 */
[----:B------:R-:W-:Y:S01]  /*9370*/  UMOV UR11, UR36 ;  /* 0x00000024000b7c82 */ /* 0x000fe20008000000 */
[----:B--2---:R-:W-:Y:S04]  /*9380*/  UIADD3 UR4, UP0, UPT, UR6, 0x680, URZ ;  /* 0x0000068006047890 */ /* 0x004fe8000ff1e0ff */
[----:B------:R-:W-:Y:S09]  /*9390*/  UIADD3.X UR5, UPT, UPT, URZ, UR7, URZ, UP0, !UPT ;  /* 0x00000007ff057290 */ /* 0x000ff200087fe4ff */
[----:B------:R2:W-:Y:S01]  /*93a0*/  UTMASTG.3D [UR8], [UR4] ;  /* 0x00000008040073b5 */ /* 0x0005e20008010000 */
[----:B------:R0:W-:Y:S01]  /*93b0*/  UTMACMDFLUSH ;  /* 0x00000000000079b7 */ /* 0x0001e20000000000 */
[----:B--2---:R-:W-:Y:S04]  /*93c0*/  DEPBAR.LE SB0, 0x1 ;  /* 0x000080400000791a */ /* 0x004fe80000000000 */
.L_x_132:
[----:B------:R-:W-:Y:S05]  /*93d0*/  BSYNC.RECONVERGENT B0 ;  /* 0x0000000000007941 */ /* 0x000fea0003800200 */
.L_x_131:
[----:B------:R-:W-:Y:S01]  /*93e0*/  BAR.SYNC.DEFER_BLOCKING 0x1, 0x80 ;  /* 0x0042000000007b1d */ /* 0x000fe20000010000 */
[----:B------:R-:W-:Y:S01]  /*93f0*/  UISETP.NE.AND UP0, UPT, UR47, -0x4, UPT ;  /* 0xfffffffc2f00788c */ /* 0x000fe2000bf05270 */
[----:B------:R-:W-:Y:S08]  /*9400*/  IADD3 R0, PT, PT, R36, 0x1, RZ ;  /* 0x0000000124007810 */ /* 0x000ff00007ffe0ff */
[----:B------:R-:W-:Y:S05]  /*9410*/  BRA.U !UP0, `(.L_x_133) ;  /* 0x0000000108247547 */ /* 0x000fea000b800000 */
[----:B------:R-:W-:Y:S01]  /*9420*/  ISETP.NE.AND P0, PT, R95, RZ, PT ;  /* 0x000000ff5f00720c */ /* 0x000fe20003f05270 */
[----:B------:R-:W-:Y:S01]  /*9430*/  IMAD.U32 R2, RZ, RZ, UR46 ;  /* 0x0000002eff027e24 */ /* 0x000fe2000f8e00ff */
[----:B------:R-:W-:Y:S04]  /*9440*/  UIADD3 UR4, UPT, UPT, UR46, 0x1, URZ ;  /* 0x000000012e047890 */ /* 0x000fe8000fffe0ff */
[----:B------:R-:W-:Y:S04]  /*9450*/  UISETP.NE.AND UP0, UPT, UR4, 0x4, UPT ;  /* 0x000000040400788c */ /* 0x000fe8000bf05270 */
[----:B------:R-:W-:Y:S03]  /*9460*/  USEL UR46, UR4, URZ, UP0 ;  /* 0x000000ff042e7287 */ /* 0x000fe60008000000 */
[----:B------:R-:W-:Y:S05]  /*9470*/  @P0 LEA R2, R2, UR44, 0x3 ;  /* 0x0000002c02020c11 */ /* 0x000fea000f8e18ff */
[----:B------:R-:W-:Y:S05]  /*9480*/  @P0 VIADD R2, R2, 0x70 ;  /* 0x0000007002020836 */ /* 0x000fea0000000000 */
[----:B------:R-:W-:Y:S04]  /*9490*/  @P0 PRMT R2, R101, 0x654, R2 ;  /* 0x0000065465020816 */ /* 0x000fe80000000002 */
[----:B------:R2:W-:Y:S03]  /*94a0*/  @P0 SYNCS.ARRIVE.TRANS64.RED.A1T0 RZ, [R2+URZ], RZ ;  /* 0x000000ff02ff09a7 */ /* 0x0005e600081004ff */
.L_x_133:
[----:B------:R-:W-:Y:S01]  /*94b0*/  R2UR UR5, R83 ;  /* 0x00000000530572ca */ /* 0x000fe200000e0000 */
[----:B------:R-:W-:Y:S01]  /*94c0*/  UISETP.NE.AND UP0, UPT, UR61, URZ, UPT ;  /* 0x000000ff3d00728c */ /* 0x000fe2000bf05270 */
[----:B------:R-:W-:Y:S01]  /*94d0*/  R2UR UR4, R84 ;  /* 0x00000000540472ca */ /* 0x000fe200000e0000 */
[----:B------:R-:W-:Y:S01]  /*94e0*/  UIADD3 UR47, UPT, UPT, UR47, 0x4, URZ ;  /* 0x000000042f2f7890 */ /* 0x000fe2000fffe0ff */
[----:B------:R-:W-:Y:S01]  /*94f0*/  ISETP.NE.AND P0, PT, R88, 0x2, PT ;  /* 0x000000025800780c */ /* 0x000fe20003f05270 */
[----:B------:R-:W-:Y:S01]  /*9500*/  UMOV UR36, UR60 ;  /* 0x0000003c00247c82 */ /* 0x000fe20008000000 */
[----:B------:R-:W-:Y:S02]  /*9510*/  ISETP.NE.AND P1, PT, R0, 0x4, PT ;  /* 0x000000040000780c */ /* 0x000fe40003f25270 */
[----:B--2---:R-:W-:Y:S02]  /*9520*/  SEL R2, RZ, 0x1, P0 ;  /* 0x00000001ff027807 */ /* 0x004fe40000000000 */
[----:B------:R-:W-:Y:S02]  /*9530*/  SEL R3, RZ, 0x1, P1 ;  /* 0x00000001ff037807 */ /* 0x000fe40000800000 */
[----:B------:R-:W-:Y:S01]  /*9540*/  LOP3.LUT R89, R89, R2, RZ, 0x3c, !PT ;  /* 0x0000000259597212 */ /* 0x000fe200078e3cff */
[----:B------:R-:W-:Y:S01]  /*9550*/  UIADD3 UR20, UPT, UPT, UR37, UR5, URZ ;  /* 0x0000000525147290 */ /* 0x000fe2000fffe0ff */
[----:B------:R-:W-:Y:S01]  /*9560*/  LOP3.LUT R90, R90, R3, RZ, 0x3c, !PT ;  /* 0x000000035a5a7212 */ /* 0x000fe200078e3cff */
[----:B------:R-:W-:Y:S01]  /*9570*/  UIADD3 UR16, UPT, UPT, UR38, UR4, URZ ;  /* 0x0000000426107290 */ /* 0x000fe2000fffe0ff */
[----:B------:R-:W-:Y:S02]  /*9580*/  SEL R88, R88, RZ, P0 ;  /* 0x000000ff58587207 */ /* 0x000fe40000000000 */
[----:B------:R-:W-:Y:S01]  /*9590*/  SEL R36, R0, RZ, P1 ;  /* 0x000000ff00247207 */ /* 0x000fe20000800000 */
[----:B------:R-:W-:Y:S08]  /*95a0*/  BRA.U UP0, `(.L_x_134) ;  /* 0xffffffbd009c7547 */ /* 0x000ff0000b83ffff */
[----:B------:R-:W-:-:S13]  /*95b0*/  R2UR UR4, R85 ;  /* 0x00000000550472ca */ /* 0x000fda00000e0000 */
[----:B------:R-:W-:-:S09]  /*95c0*/  UISETP.NE.AND UP0, UPT, UR4, URZ, UPT ;  /* 0x000000ff0400728c */ /* 0x000fd2000bf05270 */
[----:B------:R-:W-:Y:S05]  /*95d0*/  BRA.U !UP0, `(.L_x_135) ;  /* 0x0000000108487547 */ /* 0x000fea000b800000 */
[----:B------:R-:W2:Y:S02]  /*95e0*/  LDCU.64 UR4, c[0x0][0x890] ;  /* 0x00011200ff0477ac */ /* 0x000ea40008000a00 */
[----:B--2---:R-:W-:-:S04]  /*95f0*/  UISETP.NE.U32.AND UP0, UPT, UR4, URZ, UPT ;  /* 0x000000ff0400728c */ /* 0x004fc8000bf05070 */
[----:B------:R-:W-:-:S09]  /*9600*/  UISETP.NE.AND.EX UP0, UPT, UR5, URZ, UPT, UP0 ;  /* 0x000000ff0500728c */ /* 0x000fd2000bf05300 */
[----:B------:R-:W-:Y:S05]  /*9610*/  BRA.U UP0, `(.L_x_136) ;  /* 0x00000001000c7547 */ /* 0x000fea000b800000 */
[----:B------:R-:W-:-:S13]  /*9620*/  FSETP.NEU.AND P0, PT, R41, RZ, PT ;  /* 0x000000ff2900720b */ /* 0x000fda0003f0d000 */
[----:B------:R-:W-:Y:S05]  /*9630*/  @!P0 EXIT ;  /* 0x000000000000894d */ /* 0x000fea0003800000 */
[----:B------:R-:W-:Y:S05]  /*9640*/  BRA `(.L_x_135) ;  /* 0x00000000002c7947 */ /* 0x000fea0003800000 */
.L_x_136:
[----:B------:R-:W-:Y:S01]  /*9650*/  ISETP.NE.AND P0, PT, R87, RZ, PT ;  /* 0x000000ff5700720c */ /* 0x000fe20003f05270 */
[----:B------:R-:W-:-:S12]  /*9660*/  BSSY.RECONVERGENT B0, `(.L_x_135) ;  /* 0x0000009000007945 */ /* 0x000fd80003800200 */
[----:B------:R-:W-:Y:S05]  /*9670*/  @P0 BRA `(.L_x_137) ;  /* 0x0000000000140947 */ /* 0x000fea0003800000 */
[----:B------:R-:W2:Y:S02]  /*9680*/  LDCU.64 UR4, c[0x0][0x888] ;  /* 0x00011100ff0477ac */ /* 0x000ea40008000a00 */
[----:B--2---:R-:W-:-:S04]  /*9690*/  ISETP.NE.U32.AND P0, PT, RZ, UR4, PT ;  /* 0x00000004ff007c0c */ /* 0x004fc8000bf05070 */
[----:B------:R-:W-:-:S13]  /*96a0*/  ISETP.NE.AND.EX P0, PT, RZ, UR5, PT, P0 ;  /* 0x00000005ff007c0c */ /* 0x000fda000bf05300 */
[----:B------:R-:W-:Y:S05]  /*96b0*/  @!P0 EXIT ;  /* 0x000000000000894d */ /* 0x000fea0003800000 */
[----:B------:R-:W-:Y:S05]  /*96c0*/  BRA `(.L_x_138) ;  /* 0x0000000000087947 */ /* 0x000fea0003800000 */
.L_x_137:
[----:B------:R-:W-:-:S13]  /*96d0*/  FSETP.NEU.AND P0, PT, R41, RZ, PT ;  /* 0x000000ff2900720b */ /* 0x000fda0003f0d000 */
[----:B------:R-:W-:Y:S05]  /*96e0*/  @!P0 EXIT ;  /* 0x000000000000894d */ /* 0x000fea0003800000 */
.L_x_138:
[----:B------:R-:W-:Y:S05]  /*96f0*/  BSYNC.RECONVERGENT B0 ;  /* 0x0000000000007941 */ /* 0x000fea0003800200 */
.L_x_135:
[----:B------:R-:W2:Y:S01]  /*9700*/  S2UR UR5, SR_CgaCtaId ;  /* 0x00000000000579c3 */ /* 0x000ea20000008800 */
[----:B------:R-:W-:Y:S01]  /*9710*/  ULEA UR4, UR46, UR44, 0x3 ;  /* 0x0000002c2e047291 */ /* 0x000fe2000f8e18ff */
[----:B------:R-:W-:-:S04]  /*9720*/  DEPBAR.LE SB0, 0x0 ;  /* 0x000080000000791a */ /* 0x000fc80000000000 */
[----:B------:R-:W-:-:S04]  /*9730*/  UIADD3 UR4, UPT, UPT, UR4, 0x70, URZ ;  /* 0x0000007004047890 */ /* 0x000fc8000fffe0ff */
[----:B--2---:R-:W-:-:S09]  /*9740*/  UPRMT UR4, UR5, 0x654, UR4 ;  /* 0x0000065405047896 */ /* 0x004fd20008000004 */
[----:B------:R-:W-:Y:S01]  /*9750*/  SYNCS.ARRIVE.TRANS64.RED.A1T0 RZ, [UR4], RZ ;  /* 0x000000ffffff79a7 */ /* 0x000fe20008100404 */
[----:B------:R-:W-:Y:S05]  /*9760*/  EXIT ;  /* 0x000000000000794d */ /* 0x000fea0003800000 */
.L_x_24:
[----:B-1----:R1:W3:Y:S02]  /*9770*/  SYNCS.PHASECHK.TRANS64.TRYWAIT P0, [R0+URZ+0x110], R3 ;  /* 0x00011003000075a7 */ /* 0x0022e400080011ff */
[----:B---3--:R-:W-:Y:S05]  /*9780*/  @!P0 NANOSLEEP.SYNCS 0x989680 ;  /* 0x009896800000895d */ /* 0x008fea0003900000 */
[----:B------:R-:W3:Y:S02]  /*9790*/  @!P0 SYNCS.PHASECHK.TRANS64 P0, [R0+URZ+0x110], R3 ;  /* 0x00011003000085a7 */ /* 0x000ee400080010ff */
[----:B---3--:R-:W-:Y:S05]  /*97a0*/  @!P0 BRA `(.L_x_24) ;  /* 0xfffffffc00f08947 */ /* 0x008fea000383ffff */
[----:B------:R-:W-:Y:S05]  /*97b0*/  BRA `(.L_x_139) ;  /* 0xffffff8000b07947 */ /* 0x000fea000383ffff */
.L_x_27:
[----:B-1----:R-:W-:-:S07]  /*97c0*/  MOV R0, UR33 ;  /* 0x0000002100007c02 */ /* 0x002fce0008000f00 */
.L_x_140:
[----:B-1----:R1:W3:Y:S02]  /*97d0*/  SYNCS.PHASECHK.TRANS64.TRYWAIT P0, [R0+URZ+0x28], R3 ;  /* 0x00002803000075a7 */ /* 0x0022e400080011ff */
[----:B---3--:R-:W-:Y:S05]  /*97e0*/  @!P0 NANOSLEEP.SYNCS 0x989680 ;  /* 0x009896800000895d */ /* 0x008fea0003900000 */
[----:B------:R-:W3:Y:S02]  /*97f0*/  @!P0 SYNCS.PHASECHK.TRANS64 P0, [R0+URZ+0x28], R3 ;  /* 0x00002803000085a7 */ /* 0x000ee400080010ff */
[----:B---3--:R-:W-:Y:S05]  /*9800*/  @!P0 BRA `(.L_x_140) ;  /* 0xfffffffc00f08947 */ /* 0x008fea000383ffff */
[----:B------:R-:W-:Y:S05]  /*9810*/  BRA `(.L_x_26) ;  /* 0xffffff8000f47947 */ /* 0x000fea000383ffff */
.L_x_34:
[----:B-1----:R-:W-:-:S07]  /*9820*/  MOV R0, UR17 ;  /* 0x0000001100007c02 */ /* 0x002fce0008000f00 */
.L_x_141:
[----:B-1----:R1:W3:Y:S02]  /*9830*/  SYNCS.PHASECHK.TRANS64.TRYWAIT P0, [R0+URZ+0x28], R3 ;  /* 0x00002803000075a7 */ /* 0x0022e400080011ff */
[----:B---3--:R-:W-:Y:S05]  /*9840*/  @!P0 NANOSLEEP.SYNCS 0x989680 ;  /* 0x009896800000895d */ /* 0x008fea0003900000 */
[----:B------:R-:W3:Y:S02]  /*9850*/  @!P0 SYNCS.PHASECHK.TRANS64 P0, [R0+URZ+0x28], R3 ;  /* 0x00002803000085a7 */ /* 0x000ee400080010ff */
[----:B---3--:R-:W-:Y:S05]  /*9860*/  @!P0 BRA `(.L_x_141) ;  /* 0xfffffffc00f08947 */ /* 0x008fea000383ffff */
[----:B------:R-:W-:Y:S05]  /*9870*/  BRA `(.L_x_33) ;  /* 0xffffff8400bc7947 */ /* 0x000fea000383ffff */
.L_x_39:
[----:B-1----:R1:W3:Y:S02]  /*9880*/  SYNCS.PHASECHK.TRANS64.TRYWAIT P0, [R3+URZ+0xa0], R0 ;  /* 0x0000a000030075a7 */ /* 0x0022e400080011ff */
[----:B---3--:R-:W-:Y:S05]  /*9890*/  @!P0 NANOSLEEP.SYNCS 0x989680 ;  /* 0x009896800000895d */ /* 0x008fea0003900000 */
[----:B------:R-:W3:Y:S02]  /*98a0*/  @!P0 SYNCS.PHASECHK.TRANS64 P0, [R3+URZ+0xa0], R0 ;  /* 0x0000a000030085a7 */ /* 0x000ee400080010ff */
[----:B---3--:R-:W-:Y:S05]  /*98b0*/  @!P0 BRA `(.L_x_39) ;  /* 0xfffffffc00f08947 */ /* 0x008fea000383ffff */
[----:B------:R-:W-:Y:S05]  /*98c0*/  BRA `(.L_x_142) ;  /* 0xffffff88005c7947 */ /* 0x000fea000383ffff */
.L_x_43:
[----:B-1----:R-:W-:-:S07]  /*98d0*/  MOV R0, UR4 ;  /* 0x0000000400007c02 */ /* 0x002fce0008000f00 */
.L_x_143:
[----:B-1----:R1:W3:Y:S02]  /*98e0*/  SYNCS.PHASECHK.TRANS64.TRYWAIT P0, [R0+URZ], R3 ;  /* 0x00000003000075a7 */ /* 0x0022e400080011ff */
[----:B---3--:R-:W-:Y:S05]  /*98f0*/  @!P0 NANOSLEEP.SYNCS 0x989680 ;  /* 0x009896800000895d */ /* 0x008fea0003900000 */
[----:B------:R-:W3:Y:S02]  /*9900*/  @!P0 SYNCS.PHASECHK.TRANS64 P0, [R0+URZ], R3 ;  /* 0x00000003000085a7 */ /* 0x000ee400080010ff */
[----:B---3--:R-:W-:Y:S05]  /*9910*/  @!P0 BRA `(.L_x_143) ;  /* 0xfffffffc00f08947 */ /* 0x008fea000383ffff */
[----:B------:R-:W-:Y:S05]  /*9920*/  BRA `(.L_x_144) ;  /* 0xffffff9000087947 */ /* 0x000fea000383ffff */
.L_x_44:
[----:B------:R-:W-:-:S07]  /*9930*/  MOV R0, UR5 ;  /* 0x0000000500007c02 */ /* 0x000fce0008000f00 */
.L_x_145:
[----:B-1----:R1:W3:Y:S02]  /*9940*/  SYNCS.PHASECHK.TRANS64.TRYWAIT P0, [R0+URZ], R3 ;  /* 0x00000003000075a7 */ /* 0x0022e400080011ff */
[----:B---3--:R-:W-:Y:S05]  /*9950*/  @!P0 NANOSLEEP.SYNCS 0x989680 ;  /* 0x009896800000895d */ /* 0x008fea0003900000 */
[----:B------:R-:W3:Y:S02]  /*9960*/  @!P0 SYNCS.PHASECHK.TRANS64 P0, [R0+URZ], R3 ;  /* 0x00000003000085a7 */ /* 0x000ee400080010ff */
[----:B---3--:R-:W-:Y:S05]  /*9970*/  @!P0 BRA `(.L_x_145) ;  /* 0xfffffffc00f08947 */ /* 0x008fea000383ffff */
[----:B------:R-:W-:Y:S05]  /*9980*/  BRA `(.L_x_146) ;  /* 0xffffff9000147947 */ /* 0x000fea000383ffff */
.L_x_45:
[----:B------:R-:W-:-:S07]  /*9990*/  MOV R0, UR5 ;  /* 0x0000000500007c02 */ /* 0x000fce0008000f00 */
.L_x_147:
[----:B-1----:R1:W3:Y:S02]  /*99a0*/  SYNCS.PHASECHK.TRANS64.TRYWAIT P0, [R0+URZ], R3 ;  /* 0x00000003000075a7 */ /* 0x0022e400080011ff */
[----:B---3--:R-:W-:Y:S05]  /*99b0*/  @!P0 NANOSLEEP.SYNCS 0x989680 ;  /* 0x009896800000895d */ /* 0x008fea0003900000 */
[----:B------:R-:W3:Y:S02]  /*99c0*/  @!P0 SYNCS.PHASECHK.TRANS64 P0, [R0+URZ], R3 ;  /* 0x00000003000085a7 */ /* 0x000ee400080010ff */
[----:B---3--:R-:W-:Y:S05]  /*99d0*/  @!P0 BRA `(.L_x_147) ;  /* 0xfffffffc00f08947 */ /* 0x008fea000383ffff */
[----:B------:R-:W-:Y:S05]  /*99e0*/  BRA `(.L_x_148) ;  /* 0xffffff9000207947 */ /* 0x000fea000383ffff */
.L_x_46:
[----:B------:R-:W-:-:S07]  /*99f0*/  MOV R0, UR5 ;  /* 0x0000000500007c02 */ /* 0x000fce0008000f00 */
.L_x_149:
[----:B-1----:R1:W3:Y:S02]  /*9a00*/  SYNCS.PHASECHK.TRANS64.TRYWAIT P0, [R0+URZ], R3 ;  /* 0x00000003000075a7 */ /* 0x0022e400080011ff */
[----:B---3--:R-:W-:Y:S05]  /*9a10*/  @!P0 NANOSLEEP.SYNCS 0x989680 ;  /* 0x009896800000895d */ /* 0x008fea0003900000 */
[----:B------:R-:W3:Y:S02]  /*9a20*/  @!P0 SYNCS.PHASECHK.TRANS64 P0, [R0+URZ], R3 ;  /* 0x00000003000085a7 */ /* 0x000ee400080010ff */
[----:B---3--:R-:W-:Y:S05]  /*9a30*/  @!P0 BRA `(.L_x_149) ;  /* 0xfffffffc00f08947 */ /* 0x008fea000383ffff */
[----:B------:R-:W-:Y:S05]  /*9a40*/  BRA `(.L_x_150) ;  /* 0xffffff90002c7947 */ /* 0x000fea000383ffff */
.L_x_49:
[----:B--2---:R2:W3:Y:S02]  /*9a50*/  SYNCS.PHASECHK.TRANS64.TRYWAIT P0, [R2+URZ+0x100], R5 ;  /* 0x00010005020075a7 */ /* 0x0044e400080011ff */
[----:B---3--:R-:W-:Y:S05]  /*9a60*/  @!P0 NANOSLEEP.SYNCS 0x989680 ;  /* 0x009896800000895d */ /* 0x008fea0003900000 */
[----:B------:R-:W3:Y:S02]  /*9a70*/  @!P0 SYNCS.PHASECHK.TRANS64 P0, [R2+URZ+0x100], R5 ;  /* 0x00010005020085a7 */ /* 0x000ee400080010ff */
[----:B---3--:R-:W-:Y:S05]  /*9a80*/  @!P0 BRA `(.L_x_49) ;  /* 0xfffffffc00f08947 */ /* 0x008fea000383ffff */
[----:B------:R-:W-:Y:S05]  /*9a90*/  BRA `(.L_x_151) ;  /* 0xffffff9000907947 */ /* 0x000fea000383ffff */
.L_x_50:
[----:B------:R-:W-:-:S07]  /*9aa0*/  MOV R2, UR4 ;  /* 0x0000000400027c02 */ /* 0x000fce0008000f00 */
.L_x_152:
[----:B--2---:R2:W3:Y:S02]  /*9ab0*/  SYNCS.PHASECHK.TRANS64.TRYWAIT P0, [R2+URZ+0xb0], R5 ;  /* 0x0000b005020075a7 */ /* 0x0044e400080011ff */
[----:B---3--:R-:W-:Y:S05]  /*9ac0*/  @!P0 NANOSLEEP.SYNCS 0x989680 ;  /* 0x009896800000895d */ /* 0x008fea0003900000 */
[----:B------:R-:W3:Y:S02]  /*9ad0*/  @!P0 SYNCS.PHASECHK.TRANS64 P0, [R2+URZ+0xb0], R5 ;  /* 0x0000b005020085a7 */ /* 0x000ee400080010ff */
[----:B---3--:R-:W-:Y:S05]  /*9ae0*/  @!P0 BRA `(.L_x_152) ;  /* 0xfffffffc00f08947 */ /* 0x008fea000383ffff */
[----:B------:R-:W-:Y:S05]  /*9af0*/  BRA `(.L_x_153) ;  /* 0xffffff9000a07947 */ /* 0x000fea000383ffff */
.L_x_51:
[----:B--2---:R2:W3:Y:S02]  /*9b00*/  SYNCS.PHASECHK.TRANS64.TRYWAIT P1, [R2+URZ+0xa0], R5 ;  /* 0x0000a005020075a7 */ /* 0x0044e400080211ff */
[----:B---3--:R-:W-:Y:S05]  /*9b10*/  @!P1 NANOSLEEP.SYNCS 0x989680 ;  /* 0x009896800000995d */ /* 0x008fea0003900000 */
[----:B------:R-:W3:Y:S02]  /*9b20*/  @!P1 SYNCS.PHASECHK.TRANS64 P1, [R2+URZ+0xa0], R5 ;  /* 0x0000a005020095a7 */ /* 0x000ee400080210ff */
[----:B---3--:R-:W-:Y:S05]  /*9b30*/  @!P1 BRA `(.L_x_51) ;  /* 0xfffffffc00f09947 */ /* 0x008fea000383ffff */
[----:B------:R-:W-:Y:S05]  /*9b40*/  BRA `(.L_x_154) ;  /* 0xffffff9000d07947 */ /* 0x000fea000383ffff */
.L_x_54:
[----:B------:R-:W-:-:S07]  /*9b50*/  MOV R0, UR4 ;  /* 0x0000000400007c02 */ /* 0x000fce0008000f00 */
.L_x_155:
[----:B--2---:R2:W3:Y:S02]  /*9b60*/  SYNCS.PHASECHK.TRANS64.TRYWAIT P0, [R0+URZ+0xb0], R3 ;  /* 0x0000b003000075a7 */ /* 0x0044e400080011ff */
[----:B---3--:R-:W-:Y:S05]  /*9b70*/  @!P0 NANOSLEEP.SYNCS 0x989680 ;  /* 0x009896800000895d */ /* 0x008fea0003900000 */
[----:B------:R-:W3:Y:S02]  /*9b80*/  @!P0 SYNCS.PHASECHK.TRANS64 P0, [R0+URZ+0xb0], R3 ;  /* 0x0000b003000085a7 */ /* 0x000ee400080010ff */
[----:B---3--:R-:W-:Y:S05]  /*9b90*/  @!P0 BRA `(.L_x_155) ;  /* 0xfffffffc00f08947 */ /* 0x008fea000383ffff */
[----:B------:R-:W-:Y:S05]  /*9ba0*/  BRA `(.L_x_53) ;  /* 0xffffff9400247947 */ /* 0x000fea000383ffff */
.L_x_61:
[----:B-1----:R1:W2:Y:S02]  /*9bb0*/  SYNCS.PHASECHK.TRANS64.TRYWAIT P1, [R0+URZ+0xa0], R5 ;  /* 0x0000a005000075a7 */ /* 0x0022a400080211ff */
[----:B--2---:R-:W-:Y:S05]  /*9bc0*/  @!P1 NANOSLEEP.SYNCS 0x989680 ;  /* 0x009896800000995d */ /* 0x004fea0003900000 */
[----:B------:R-:W2:Y:S02]  /*9bd0*/  @!P1 SYNCS.PHASECHK.TRANS64 P1, [R0+URZ+0xa0], R5 ;  /* 0x0000a005000095a7 */ /* 0x000ea400080210ff */
[----:B--2---:R-:W-:Y:S05]  /*9be0*/  @!P1 BRA `(.L_x_61) ;  /* 0xfffffffc00f09947 */ /* 0x004fea000383ffff */
[----:B------:R-:W-:Y:S05]  /*9bf0*/  BRA `(.L_x_156) ;  /* 0xffffff98008c7947 */ /* 0x000fea000383ffff */
.L_x_62:
[----:B------:R-:W-:-:S07]  /*9c00*/  MOV R3, UR23 ;  /* 0x0000001700037c02 */ /* 0x000fce0008000f00 */
.L_x_157:
[----:B-1----:R1:W2:Y:S02]  /*9c10*/  SYNCS.PHASECHK.TRANS64.TRYWAIT P0, [R3+URZ+0xe0], R0 ;  /* 0x0000e000030075a7 */ /* 0x0022a400080011ff */
[----:B--2---:R-:W-:Y:S05]  /*9c20*/  @!P0 NANOSLEEP.SYNCS 0x989680 ;  /* 0x009896800000895d */ /* 0x004fea0003900000 */
[----:B------:R-:W2:Y:S02]  /*9c30*/  @!P0 SYNCS.PHASECHK.TRANS64 P0, [R3+URZ+0xe0], R0 ;  /* 0x0000e000030085a7 */ /* 0x000ea400080010ff */
[----:B--2---:R-:W-:Y:S05]  /*9c40*/  @!P0 BRA `(.L_x_157) ;  /* 0xfffffffc00f08947 */ /* 0x004fea000383ffff */
[----:B------:R-:W-:Y:S05]  /*9c50*/  BRA `(.L_x_158) ;  /* 0xffffff9800dc7947 */ /* 0x000fea000383ffff */
.L_x_65:
[----:B------:R-:W-:Y:S07]  /*9c60*/  MOV R0, UR5 ;  /* 0x0000000500007c02 */ /* 0x000fee0008000f00 */
.L_x_159:
[----:B-1----:R1:W2:Y:S02]  /*9c70*/  SYNCS.PHASECHK.TRANS64.TRYWAIT P0, [R0+URZ], R3 ;  /* 0x00000003000075a7 */ /* 0x0022a400080011ff */
[----:B--2---:R-:W-:Y:S05]  /*9c80*/  @!P0 NANOSLEEP.SYNCS 0x989680 ;  /* 0x009896800000895d */ /* 0x004fea0003900000 */
[----:B------:R-:W2:Y:S02]  /*9c90*/  @!P0 SYNCS.PHASECHK.TRANS64 P0, [R0+URZ], R3 ;  /* 0x00000003000085a7 */ /* 0x000ea400080010ff */
[----:B--2---:R-:W-:Y:S05]  /*9ca0*/  @!P0 BRA `(.L_x_159) ;  /* 0xfffffffc00f08947 */ /* 0x004fea000383ffff */
[----:B------:R-:W-:Y:S05]  /*9cb0*/  BRA `(.L_x_64) ;  /* 0xffffff9800f87947 */ /* 0x000fea000383ffff */
.L_x_68:
[----:B------:R-:W-:-:S07]  /*9cc0*/  MOV R0, UR4 ;  /* 0x0000000400007c02 */ /* 0x000fce0008000f00 */
.L_x_160:
[----:B--2---:R2:W4:Y:S02]  /*9cd0*/  SYNCS.PHASECHK.TRANS64.TRYWAIT P0, [R0+URZ], R3 ;  /* 0x00000003000075a7 */ /* 0x00452400080011ff */
[----:B----4-:R-:W-:Y:S05]  /*9ce0*/  @!P0 NANOSLEEP.SYNCS 0x989680 ;  /* 0x009896800000895d */ /* 0x010fea0003900000 */
[----:B------:R-:W4:Y:S02]  /*9cf0*/  @!P0 SYNCS.PHASECHK.TRANS64 P0, [R0+URZ], R3 ;  /* 0x00000003000085a7 */ /* 0x000f2400080010ff */
[----:B----4-:R-:W-:Y:S05]  /*9d00*/  @!P0 BRA `(.L_x_160) ;  /* 0xfffffffc00f08947 */ /* 0x010fea000383ffff */
[----:B------:R-:W-:Y:S05]  /*9d10*/  BRA `(.L_x_161) ;  /* 0xffffff9c00ac7947 */ /* 0x000fea000383ffff */
.L_x_69:
[----:B------:R-:W-:-:S07]  /*9d20*/  MOV R0, UR5 ;  /* 0x0000000500007c02 */ /* 0x000fce0008000f00 */
.L_x_162:
[----:B-1----:R1:W2:Y:S02]  /*9d30*/  SYNCS.PHASECHK.TRANS64.TRYWAIT P0, [R0+URZ], R3 ;  /* 0x00000003000075a7 */ /* 0x0022a400080011ff */
[----:B--2---:R-:W-:Y:S05]  /*9d40*/  @!P0 NANOSLEEP.SYNCS 0x989680 ;  /* 0x009896800000895d */ /* 0x004fea0003900000 */
[----:B------:R-:W2:Y:S02]  /*9d50*/  @!P0 SYNCS.PHASECHK.TRANS64 P0, [R0+URZ], R3 ;  /* 0x00000003000085a7 */ /* 0x000ea400080010ff */
[----:B--2---:R-:W-:Y:S05]  /*9d60*/  @!P0 BRA `(.L_x_162) ;  /* 0xfffffffc00f08947 */ /* 0x004fea000383ffff */
[----:B------:R-:W-:Y:S05]  /*9d70*/  BRA `(.L_x_163) ;  /* 0xffffff9c00b87947 */ /* 0x000fea000383ffff */
.L_x_70:
[----:B------:R-:W-:-:S07]  /*9d80*/  MOV R0, UR5 ;  /* 0x0000000500007c02 */ /* 0x000fce0008000f00 */
.L_x_164:
[----:B-1----:R1:W2:Y:S02]  /*9d90*/  SYNCS.PHASECHK.TRANS64.TRYWAIT P0, [R0+URZ], R3 ;  /* 0x00000003000075a7 */ /* 0x0022a400080011ff */
[----:B--2---:R-:W-:Y:S05]  /*9da0*/  @!P0 NANOSLEEP.SYNCS 0x989680 ;  /* 0x009896800000895d */ /* 0x004fea0003900000 */
[----:B------:R-:W2:Y:S02]  /*9db0*/  @!P0 SYNCS.PHASECHK.TRANS64 P0, [R0+URZ], R3 ;  /* 0x00000003000085a7 */ /* 0x000ea400080010ff */
[----:B--2---:R-:W-:Y:S05]  /*9dc0*/  @!P0 BRA `(.L_x_164) ;  /* 0xfffffffc00f08947 */ /* 0x004fea000383ffff */
[----:B------:R-:W-:Y:S05]  /*9dd0*/  BRA `(.L_x_165) ;  /* 0xffffff9c00c47947 */ /* 0x000fea000383ffff */
.L_x_71:
[----:B------:R-:W-:-:S07]  /*9de0*/  MOV R0, UR4 ;  /* 0x0000000400007c02 */ /* 0x000fce0008000f00 */
.L_x_166:
[----:B-1----:R1:W2:Y:S02]  /*9df0*/  SYNCS.PHASECHK.TRANS64.TRYWAIT P0, [R0+URZ], R3 ;  /* 0x00000003000075a7 */ /* 0x0022a400080011ff */
[----:B--2---:R-:W-:Y:S05]  /*9e00*/  @!P0 NANOSLEEP.SYNCS 0x989680 ;  /* 0x009896800000895d */ /* 0x004fea0003900000 */
[----:B------:R-:W2:Y:S02]  /*9e10*/  @!P0 SYNCS.PHASECHK.TRANS64 P0, [R0+URZ], R3 ;  /* 0x00000003000085a7 */ /* 0x000ea400080010ff */
[----:B--2---:R-:W-:Y:S05]  /*9e20*/  @!P0 BRA `(.L_x_166) ;  /* 0xfffffffc00f08947 */ /* 0x004fea000383ffff */
[----:B------:R-:W-:Y:S05]  /*9e30*/  BRA `(.L_x_167) ;  /* 0xffffff9c00d07947 */ /* 0x000fea000383ffff */
.L_x_76:
[----:B--2---:R2:W3:Y:S02]  /*9e40*/  SYNCS.PHASECHK.TRANS64.TRYWAIT P0, [R12+URZ+0xa0], R9 ;  /* 0x0000a0090c0075a7 */ /* 0x0044e400080011ff */
[----:B---3--:R-:W-:Y:S05]  /*9e50*/  @!P0 NANOSLEEP.SYNCS 0x989680 ;  /* 0x009896800000895d */ /* 0x008fea0003900000 */
[----:B------:R-:W3:Y:S02]  /*9e60*/  @!P0 SYNCS.PHASECHK.TRANS64 P0, [R12+URZ+0xa0], R9 ;  /* 0x0000a0090c0085a7 */ /* 0x000ee400080010ff */
[----:B---3--:R-:W-:Y:S05]  /*9e70*/  @!P0 BRA `(.L_x_76) ;  /* 0xfffffffc00f08947 */ /* 0x008fea000383ffff */
[----:B------:R-:W-:Y:S05]  /*9e80*/  BRA `(.L_x_168) ;  /* 0xffffffa400007947 */ /* 0x000fea000383ffff */
.L_x_79:
[----:B------:R-:W-:Y:S07]  /*9e90*/  MOV R0, UR21 ;  /* 0x0000001500007c02 */ /* 0x000fee0008000f00 */
.L_x_169:
[----:B--2---:R2:W3:Y:S02]  /*9ea0*/  SYNCS.PHASECHK.TRANS64.TRYWAIT P2, [R0+URZ+0x98], R11 ;  /* 0x0000980b000075a7 */ /* 0x0044e400080411ff */
[----:B---3--:R-:W-:Y:S05]  /*9eb0*/  @!P2 NANOSLEEP.SYNCS 0x989680 ;  /* 0x009896800000a95d */ /* 0x008fea0003900000 */
[----:B------:R-:W3:Y:S02]  /*9ec0*/  @!P2 SYNCS.PHASECHK.TRANS64 P2, [R0+URZ+0x98], R11 ;  /* 0x0000980b0000a5a7 */ /* 0x000ee400080410ff */
[----:B---3--:R-:W-:Y:S05]  /*9ed0*/  @!P2 BRA `(.L_x_169) ;  /* 0xfffffffc00f0a947 */ /* 0x008fea000383ffff */
[----:B------:R-:W-:Y:S05]  /*9ee0*/  BRA `(.L_x_78) ;  /* 0xffffffa800687947 */ /* 0x000fea000383ffff */
.L_x_82:
[----:B--2---:R-:W-:Y:S07]  /*9ef0*/  MOV R0, UR21 ;  /* 0x0000001500007c02 */ /* 0x004fee0008000f00 */
.L_x_170:
[----:B--2---:R2:W3:Y:S02]  /*9f00*/  SYNCS.PHASECHK.TRANS64.TRYWAIT P0, [R0+URZ+0x70], R9 ;  /* 0x00007009000075a7 */ /* 0x0044e400080011ff */
[----:B---3--:R-:W-:Y:S05]  /*9f10*/  @!P0 NANOSLEEP.SYNCS 0x989680 ;  /* 0x009896800000895d */ /* 0x008fea0003900000 */
[----:B------:R-:W3:Y:S02]  /*9f20*/  @!P0 SYNCS.PHASECHK.TRANS64 P0, [R0+URZ+0x70], R9 ;  /* 0x00007009000085a7 */ /* 0x000ee400080010ff */
[----:B---3--:R-:W-:Y:S05]  /*9f30*/  @!P0 BRA `(.L_x_170) ;  /* 0xfffffffc00f08947 */ /* 0x008fea000383ffff */
[----:B------:R-:W-:Y:S05]  /*9f40*/  BRA `(.L_x_171) ;  /* 0xffffffa800c47947 */ /* 0x000fea000383ffff */
.L_x_83:
[----:B------:R-:W-:Y:S07]  /*9f50*/  MOV R0, UR21 ;  /* 0x0000001500007c02 */ /* 0x000fee0008000f00 */
.L_x_172:
[----:B--2---:R2:W3:Y:S02]  /*9f60*/  SYNCS.PHASECHK.TRANS64.TRYWAIT P0, [R0+URZ+0x78], R9 ;  /* 0x00007809000075a7 */ /* 0x0044e400080011ff */
[----:B---3--:R-:W-:Y:S05]  /*9f70*/  @!P0 NANOSLEEP.SYNCS 0x989680 ;  /* 0x009896800000895d */ /* 0x008fea0003900000 */
[----:B------:R-:W3:Y:S02]  /*9f80*/  @!P0 SYNCS.PHASECHK.TRANS64 P0, [R0+URZ+0x78], R9 ;  /* 0x00007809000085a7 */ /* 0x000ee400080010ff */
[----:B---3--:R-:W-:Y:S05]  /*9f90*/  @!P0 BRA `(.L_x_172) ;  /* 0xfffffffc00f08947 */ /* 0x008fea000383ffff */
[----:B------:R-:W-:Y:S05]  /*9fa0*/  BRA `(.L_x_173) ;  /* 0xffffffa800fc7947 */ /* 0x000fea000383ffff */
.L_x_84:
[----:B------:R-:W-:Y:S07]  /*9fb0*/  MOV R0, UR21 ;  /* 0x0000001500007c02 */ /* 0x000fee0008000f00 */
.L_x_174:
[----:B--2---:R2:W3:Y:S02]  /*9fc0*/  SYNCS.PHASECHK.TRANS64.TRYWAIT P0, [R0+URZ+0x80], R9 ;  /* 0x00008009000075a7 */ /* 0x0044e400080011ff */
[----:B---3--:R-:W-:Y:S05]  /*9fd0*/  @!P0 NANOSLEEP.SYNCS 0x989680 ;  /* 0x009896800000895d */ /* 0x008fea0003900000 */
[----:B------:R-:W3:Y:S02]  /*9fe0*/  @!P0 SYNCS.PHASECHK.TRANS64 P0, [R0+URZ+0x80], R9 ;  /* 0x00008009000085a7 */ /* 0x000ee400080010ff */
[----:B---3--:R-:W-:Y:S05]  /*9ff0*/  @!P0 BRA `(.L_x_174) ;  /* 0xfffffffc00f08947 */ /* 0x008fea000383ffff */
[----:B------:R-:W-:Y:S05]  /*a000*/  BRA `(.L_x_175) ;  /* 0xffffffac00407947 */ /* 0x000fea000383ffff */
.L_x_85:
[----:B------:R-:W-:Y:S07]  /*a010*/  MOV R0, UR21 ;  /* 0x0000001500007c02 */ /* 0x000fee0008000f00 */
.L_x_176:
[----:B--2---:R2:W3:Y:S02]  /*a020*/  SYNCS.PHASECHK.TRANS64.TRYWAIT P0, [R0+URZ+0x88], R9 ;  /* 0x00008809000075a7 */ /* 0x0044e400080011ff */
[----:B---3--:R-:W-:Y:S05]  /*a030*/  @!P0 NANOSLEEP.SYNCS 0x989680 ;  /* 0x009896800000895d */ /* 0x008fea0003900000 */
[----:B------:R-:W3:Y:S02]  /*a040*/  @!P0 SYNCS.PHASECHK.TRANS64 P0, [R0+URZ+0x88], R9 ;  /* 0x00008809000085a7 */ /* 0x000ee400080010ff */
[----:B---3--:R-:W-:Y:S05]  /*a050*/  @!P0 BRA `(.L_x_176) ;  /* 0xfffffffc00f08947 */ /* 0x008fea000383ffff */
[----:B------:R-:W-:Y:S05]  /*a060*/  BRA `(.L_x_177) ;  /* 0xffffffac00807947 */ /* 0x000fea000383ffff */
.L_x_87:
[----:B------:R-:W-:-:S07]  /*a070*/  MOV R0, UR21 ;  /* 0x0000001500007c02 */ /* 0x000fce0008000f00 */
.L_x_178:
[----:B---3--:R3:W4:Y:S02]  /*a080*/  SYNCS.PHASECHK.TRANS64.TRYWAIT P0, [R0+URZ+0x70], R3 ;  /* 0x00007003000075a7 */ /* 0x00872400080011ff */
[----:B----4-:R-:W-:Y:S05]  /*a090*/  @!P0 NANOSLEEP.SYNCS 0x989680 ;  /* 0x009896800000895d */ /* 0x010fea0003900000 */
[----:B------:R-:W4:Y:S02]  /*a0a0*/  @!P0 SYNCS.PHASECHK.TRANS64 P0, [R0+URZ+0x70], R3 ;  /* 0x00007003000085a7 */ /* 0x000f2400080010ff */
[----:B----4-:R-:W-:Y:S05]  /*a0b0*/  @!P0 BRA `(.L_x_178) ;  /* 0xfffffffc00f08947 */ /* 0x010fea000383ffff */
[----:B------:R-:W-:Y:S05]  /*a0c0*/  BRA `(.L_x_179) ;  /* 0xffffffac00f87947 */ /* 0x000fea000383ffff */
.L_x_88:
[----:B---3--:R-:W-:-:S07]  /*a0d0*/  MOV R0, UR21 ;  /* 0x0000001500007c02 */ /* 0x008fce0008000f00 */
.L_x_180:
[----:B---3--:R3:W4:Y:S02]  /*a0e0*/  SYNCS.PHASECHK.TRANS64.TRYWAIT P0, [R0+URZ+0x78], R3 ;  /* 0x00007803000075a7 */ /* 0x00872400080011ff */
[----:B----4-:R-:W-:Y:S05]  /*a0f0*/  @!P0 NANOSLEEP.SYNCS 0x989680 ;  /* 0x009896800000895d */ /* 0x010fea0003900000 */
[----:B------:R-:W4:Y:S02]  /*a100*/  @!P0 SYNCS.PHASECHK.TRANS64 P0, [R0+URZ+0x78], R3 ;  /* 0x00007803000085a7 */ /* 0x000f2400080010ff */
[----:B----4-:R-:W-:Y:S05]  /*a110*/  @!P0 BRA `(.L_x_180) ;  /* 0xfffffffc00f08947 */ /* 0x010fea000383ffff */
[----:B------:R-:W-:Y:S05]  /*a120*/  BRA `(.L_x_181) ;  /* 0xffffffac00e87947 */ /* 0x000fea000383ffff */
.L_x_89:
[----:B---3--:R-:W-:-:S07]  /*a130*/  MOV R0, UR21 ;  /* 0x0000001500007c02 */ /* 0x008fce0008000f00 */
.L_x_182:
[----:B---3--:R3:W4:Y:S02]  /*a140*/  SYNCS.PHASECHK.TRANS64.TRYWAIT P0, [R0+URZ+0x80], R3 ;  /* 0x00008003000075a7 */ /* 0x00872400080011ff */
[----:B----4-:R-:W-:Y:S05]  /*a150*/  @!P0 NANOSLEEP.SYNCS 0x989680 ;  /* 0x009896800000895d */ /* 0x010fea0003900000 */
[----:B------:R-:W4:Y:S02]  /*a160*/  @!P0 SYNCS.PHASECHK.TRANS64 P0, [R0+URZ+0x80], R3 ;  /* 0x00008003000085a7 */ /* 0x000f2400080010ff */
[----:B----4-:R-:W-:Y:S05]  /*a170*/  @!P0 BRA `(.L_x_182) ;  /* 0xfffffffc00f08947 */ /* 0x010fea000383ffff */
[----:B------:R-:W-:Y:S05]  /*a180*/  BRA `(.L_x_183) ;  /* 0xffffffac00d87947 */ /* 0x000fea000383ffff */
.L_x_91:
[----:B-1----:R1:W2:Y:S02]  /*a190*/  SYNCS.PHASECHK.TRANS64.TRYWAIT P0, [R3+URZ+0xa0], R0 ;  /* 0x0000a000030075a7 */ /* 0x0022a400080011ff */
[----:B--2---:R-:W-:Y:S05]  /*a1a0*/  @!P0 NANOSLEEP.SYNCS 0x989680 ;  /* 0x009896800000895d */ /* 0x004fea0003900000 */
[----:B------:R-:W2:Y:S02]  /*a1b0*/  @!P0 SYNCS.PHASECHK.TRANS64 P0, [R3+URZ+0xa0], R0 ;  /* 0x0000a000030085a7 */ /* 0x000ea400080010ff */
[----:B--2---:R-:W-:Y:S05]  /*a1c0*/  @!P0 BRA `(.L_x_91) ;  /* 0xfffffffc00f08947 */ /* 0x004fea000383ffff */
[----:B------:R-:W-:Y:S05]  /*a1d0*/  BRA `(.L_x_184) ;  /* 0xffffffb000a47947 */ /* 0x000fea000383ffff */
.L_x_102:
[----:B-1----:R-:W-:Y:S04]  /*a1e0*/  MOV R0, UR44 ;  /* 0x0000002c00007c02 */ /* 0x002fe80008000f00 */
[----:B------:R1:W2:Y:S03]  /*a1f0*/  SYNCS.PHASECHK.TRANS64.TRYWAIT P1, [R0+URZ+0x50], R5 ;  /* 0x00005005000075a7 */ /* 0x0002a600080211ff */
[----:B--2---:R-:W-:Y:S05]  /*a200*/  @!P1 NANOSLEEP.SYNCS 0x989680 ;  /* 0x009896800000995d */ /* 0x004fea0003900000 */
[----:B------:R-:W2:Y:S02]  /*a210*/  @!P1 SYNCS.PHASECHK.TRANS64 P1, [R0+URZ+0x50], R5 ;  /* 0x00005005000095a7 */ /* 0x000ea400080210ff */
[----:B--2---:R-:W-:Y:S05]  /*a220*/  @!P1 BRA `(.L_x_102) ;  /* 0xfffffffc00ec9947 */ /* 0x004fea000383ffff */
[----:B------:R-:W-:Y:S05]  /*a230*/  BRA `(.L_x_101) ;  /* 0xffffffc000387947 */ /* 0x000fea000383ffff */
.L_x_104:
[----:B-1----:R1:W4:Y:S02]  /*a240*/  SYNCS.PHASECHK.TRANS64.TRYWAIT P0, [R98+URZ+0xc0], R3 ;  /* 0x0000c003620075a7 */ /* 0x00232400080011ff */
[----:B----4-:R-:W-:Y:S05]  /*a250*/  @!P0 NANOSLEEP.SYNCS 0x989680 ;  /* 0x009896800000895d */ /* 0x010fea0003900000 */
[----:B------:R-:W4:Y:S02]  /*a260*/  @!P0 SYNCS.PHASECHK.TRANS64 P0, [R98+URZ+0xc0], R3 ;  /* 0x0000c003620085a7 */ /* 0x000f2400080010ff */
[----:B----4-:R-:W-:Y:S05]  /*a270*/  @!P0 BRA `(.L_x_104) ;  /* 0xfffffffc00f08947 */ /* 0x010fea000383ffff */
[----:B------:R-:W-:Y:S05]  /*a280*/  BRA `(.L_x_103) ;  /* 0xffffffc000647947 */ /* 0x000fea000383ffff */
.L_x_113:
[----:B--2---:R2:W3:Y:S02]  /*a290*/  SYNCS.PHASECHK.TRANS64.TRYWAIT P0, [R3+URZ+0x50], R0 ;  /* 0x00005000030075a7 */ /* 0x0044e400080011ff */
[----:B---3--:R-:W-:Y:S05]  /*a2a0*/  @!P0 NANOSLEEP.SYNCS 0x989680 ;  /* 0x009896800000895d */ /* 0x008fea0003900000 */
[----:B------:R-:W3:Y:S02]  /*a2b0*/  @!P0 SYNCS.PHASECHK.TRANS64 P0, [R3+URZ+0x50], R0 ;  /* 0x00005000030085a7 */ /* 0x000ee400080010ff */
[----:B---3--:R-:W-:Y:S05]  /*a2c0*/  @!P0 BRA `(.L_x_113) ;  /* 0xfffffffc00f08947 */ /* 0x008fea000383ffff */
[----:B------:R-:W-:Y:S05]  /*a2d0*/  BRA `(.L_x_112) ;  /* 0xffffffcc00487947 */ /* 0x000fea000383ffff */
.L_x_121:
[----:B-1----:R1:W3:Y:S02]  /*a2e0*/  SYNCS.PHASECHK.TRANS64.TRYWAIT P0, [R63+URZ+0x50], R4 ;  /* 0x000050043f0075a7 */ /* 0x0022e400080011ff */
[----:B---3--:R-:W-:Y:S05]  /*a2f0*/  @!P0 NANOSLEEP.SYNCS 0x989680 ;  /* 0x009896800000895d */ /* 0x008fea0003900000 */
[----:B------:R-:W3:Y:S02]  /*a300*/  @!P0 SYNCS.PHASECHK.TRANS64 P0, [R63+URZ+0x50], R4 ;  /* 0x000050043f0085a7 */ /* 0x000ee400080010ff */
[----:B---3--:R-:W-:Y:S05]  /*a310*/  @!P0 BRA `(.L_x_121) ;  /* 0xfffffffc00f08947 */ /* 0x008fea000383ffff */
[----:B------:R-:W-:Y:S05]  /*a320*/  BRA `(.L_x_120) ;  /* 0xffffffd800507947 */ /* 0x000fea000383ffff */
.L_x_129:
[----:B-1----:R1:W3:Y:S02]  /*a330*/  SYNCS.PHASECHK.TRANS64.TRYWAIT P0, [R108+URZ+0x50], R3 ;  /* 0x000050036c0075a7 */ /* 0x0022e400080011ff */
[----:B---3--:R-:W-:Y:S05]  /*a340*/  @!P0 NANOSLEEP.SYNCS 0x989680 ;  /* 0x009896800000895d */ /* 0x008fea0003900000 */
[----:B------:R-:W3:Y:S02]  /*a350*/  @!P0 SYNCS.PHASECHK.TRANS64 P0, [R108+URZ+0x50], R3 ;  /* 0x000050036c0085a7 */ /* 0x000ee400080010ff */
[----:B---3--:R-:W-:Y:S05]  /*a360*/  @!P0 BRA `(.L_x_129) ;  /* 0xfffffffc00f08947 */ /* 0x008fea000383ffff */
[----:B------:R-:W-:Y:S05]  /*a370*/  BRA `(.L_x_128) ;  /* 0xffffffe400547947 */ /* 0x000fea000383ffff */
        .weak           $__internal_0_$__cuda_sm10x_tcgen05_guardrail_trap_col_being_dealloced_not_returned_by_alloc
        .type           $__internal_0_$__cuda_sm10x_tcgen05_guardrail_trap_col_being_dealloced_not_returned_by_alloc,@function
        .size           $__internal_0_$__cuda_sm10x_tcgen05_guardrail_trap_col_being_dealloced_not_returned_by_alloc,($__internal_1_$__cuda_sm10x_tcgen05_guardrail_trap_phase_invalid_during_alloc - $__internal_0_$__cuda_sm10x_tcgen05_guardrail_trap_col_being_dealloced_not_returned_by_alloc)
$__internal_0_$__cuda_sm10x_tcgen05_guardrail_trap_col_being_dealloced_not_returned_by_alloc:
[----:B------:R-:W-:Y:S05]  /*a380*/  BPT.TRAP 0x1 ;  /* 0x000000040000795c */ /* 0x000fea0000300000 */
[----:B------:R-:W-:-:S04]  /*a390*/  HFMA2 R3, -RZ, RZ, 0, 0 ;  /* 0x00000000ff037431 */ /* 0x000fc800000001ff */
[----:B------:R-:W-:Y:S05]  /*a3a0*/  RET.REL.NODEC R2 `(_ZN7cutlass13device_kernelINS_4gemm6kernel13GemmUniversalIN4cute5tupleIJiiiiEEENS1_10collective13CollectiveMmaINS1_35MainloopSm100TmaUmmaWarpSpecializedILi5ELi2ELi4ENS5_IJNS4_1CILi2EEESB_NSA_ILi1EEEEEEEENS5_IJNSA_ILi64EEENSA_ILi256EEENSA_ILi32EEEEEENS_10bfloat16_tENS5_IJlSC_lEEESJ_SK_NS4_8TiledMMAINS4_8MMA_AtomIJNS4_20SM100_MMA_F16BF16_SSISJ_SJ_fLi64ELi256ELNS4_4UMMA5MajorE0ELSP_0ELNSO_7ScaleInE0ELSQ_0EEEEEENS4_6LayoutINS5_IJSC_SC_SC_EEENS5_IJNSA_ILi0EEESV_SV_EEEEENS5_IJNS4_10UnderscoreESY_SY_EEEEENS4_23SM90_TMA_LOAD_MULTICASTENS4_14ComposedLayoutINS4_7SwizzleILi2ELi4ELi3EEENS4_18smem_ptr_flag_bitsILi16EEENST_INS5_IJNSA_ILi8EEESH_EEENS5_IJSH_SC_EEEEEEEvNS4_8identityES11_S1B_vS1C_EENS_8epilogue10collective18CollectiveEpilogueINS1E_23Sm100TmaWarpSpecializedILi4ELi2ELi32ELb1ELb0EEEJSI_NS5_IJNST_ISF_SC_EES1J_EEESJ_SK_SJ_SK_NS1E_6fusion15FusionCallbacksIS1I_NS1L_17LinearCombinationISJ_fSJ_fLNS_15FloatRoundStyleE2EEESI_S1K_JEEENS4_5SM1004TMEM4LOAD26SM100_TMEM_LOAD_16dp256b8xENS4_13SM90_TMA_LOADENS12_INS13_ILi3ELi4ELi3EEES16_NST_INS5_IJS17_SF_EEENS5_IJSF_SC_EEEEEEENS4_17SM75_U32x4_LDSM_NENS4_14SM90_TMA_STOREES20_NS4_17SM90_U32x4_STSM_NENS4_39AutoVectorizingCopyWithAssumedAlignmentILi128EEEEEEvvEEEEvNT_6ParamsE) ;  /* 0xffffff5c02147950 */ /* 0x000fea0003c3ffff */
        .weak           $__internal_1_$__cuda_sm10x_tcgen05_guardrail_trap_phase_invalid_during_alloc
        .type           $__internal_1_$__cuda_sm10x_tcgen05_guardrail_trap_phase_invalid_during_alloc,@function
        .size           $__internal_1_$__cuda_sm10x_tcgen05_guardrail_trap_phase_invalid_during_alloc,($__internal_2_$__cuda_sm10x_tcgen05_guardrail_trap_unallocated_columns_being_dealloced - $__internal_1_$__cuda_sm10x_tcgen05_guardrail_trap_phase_invalid_during_alloc)
$__internal_1_$__cuda_sm10x_tcgen05_guardrail_trap_phase_invalid_during_alloc:
[----:B------:R-:W-:Y:S05]  /*a3b0*/  BPT.TRAP 0x1 ;  /* 0x000000040000795c */ /* 0x000fea0000300000 */
[----:B------:R-:W-:-:S04]  /*a3c0*/  MOV R5, 0x0 ;  /* 0x0000000000057802 */ /* 0x000fc80000000f00 */
[----:B------:R-:W-:Y:S05]  /*a3d0*/  RET.REL.NODEC R4 `(_ZN7cutlass13device_kernelINS_4gemm6kernel13GemmUniversalIN4cute5tupleIJiiiiEEENS1_10collective13CollectiveMmaINS1_35MainloopSm100TmaUmmaWarpSpecializedILi5ELi2ELi4ENS5_IJNS4_1CILi2EEESB_NSA_ILi1EEEEEEEENS5_IJNSA_ILi64EEENSA_ILi256EEENSA_ILi32EEEEEENS_10bfloat16_tENS5_IJlSC_lEEESJ_SK_NS4_8TiledMMAINS4_8MMA_AtomIJNS4_20SM100_MMA_F16BF16_SSISJ_SJ_fLi64ELi256ELNS4_4UMMA5MajorE0ELSP_0ELNSO_7ScaleInE0ELSQ_0EEEEEENS4_6LayoutINS5_IJSC_SC_SC_EEENS5_IJNSA_ILi0EEESV_SV_EEEEENS5_IJNS4_10UnderscoreESY_SY_EEEEENS4_23SM90_TMA_LOAD_MULTICASTENS4_14ComposedLayoutINS4_7SwizzleILi2ELi4ELi3EEENS4_18smem_ptr_flag_bitsILi16EEENST_INS5_IJNSA_ILi8EEESH_EEENS5_IJSH_SC_EEEEEEEvNS4_8identityES11_S1B_vS1C_EENS_8epilogue10collective18CollectiveEpilogueINS1E_23Sm100TmaWarpSpecializedILi4ELi2ELi32ELb1ELb0EEEJSI_NS5_IJNST_ISF_SC_EES1J_EEESJ_SK_SJ_SK_NS1E_6fusion15FusionCallbacksIS1I_NS1L_17LinearCombinationISJ_fSJ_fLNS_15FloatRoundStyleE2EEESI_S1K_JEEENS4_5SM1004TMEM4LOAD26SM100_TMEM_LOAD_16dp256b8xENS4_13SM90_TMA_LOADENS12_INS13_ILi3ELi4ELi3EEES16_NST_INS5_IJS17_SF_EEENS5_IJSF_SC_EEEEEEENS4_17SM75_U32x4_LDSM_NENS4_14SM90_TMA_STOREES20_NS4_17SM90_U32x4_STSM_NENS4_39AutoVectorizingCopyWithAssumedAlignmentILi128EEEEEEvvEEEEvNT_6ParamsE) ;  /* 0xffffff5c04087950 */ /* 0x000fea0003c3ffff */
        .weak           $__internal_2_$__cuda_sm10x_tcgen05_guardrail_trap_unallocated_columns_being_dealloced
        .type           $__internal_2_$__cuda_sm10x_tcgen05_guardrail_trap_unallocated_columns_being_dealloced,@function
        .size           $__internal_2_$__cuda_sm10x_tcgen05_guardrail_trap_unallocated_columns_being_dealloced,(.L_x_186 - $__internal_2_$__cuda_sm10x_tcgen05_guardrail_trap_unallocated_columns_being_dealloced)
$__internal_2_$__cuda_sm10x_tcgen05_guardrail_trap_unallocated_columns_being_dealloced:
[----:B------:R-:W-:Y:S05]  /*a3e0*/  BPT.TRAP 0x1 ;  /* 0x000000040000795c */ /* 0x000fea0000300000 */
[----:B------:R-:W-:-:S04]  /*a3f0*/  HFMA2 R3, -RZ, RZ, 0, 0 ;  /* 0x00000000ff037431 */ /* 0x000fc800000001ff */
[----:B------:R-:W-:Y:S05]  /*a400*/  RET.REL.NODEC R2 `(_ZN7cutlass13device_kernelINS_4gemm6kernel13GemmUniversalIN4cute5tupleIJiiiiEEENS1_10collective13CollectiveMmaINS1_35MainloopSm100TmaUmmaWarpSpecializedILi5ELi2ELi4ENS5_IJNS4_1CILi2EEESB_NSA_ILi1EEEEEEEENS5_IJNSA_ILi64EEENSA_ILi256EEENSA_ILi32EEEEEENS_10bfloat16_tENS5_IJlSC_lEEESJ_SK_NS4_8TiledMMAINS4_8MMA_AtomIJNS4_20SM100_MMA_F16BF16_SSISJ_SJ_fLi64ELi256ELNS4_4UMMA5MajorE0ELSP_0ELNSO_7ScaleInE0ELSQ_0EEEEEENS4_6LayoutINS5_IJSC_SC_SC_EEENS5_IJNSA_ILi0EEESV_SV_EEEEENS5_IJNS4_10UnderscoreESY_SY_EEEEENS4_23SM90_TMA_LOAD_MULTICASTENS4_14ComposedLayoutINS4_7SwizzleILi2ELi4ELi3EEENS4_18smem_ptr_flag_bitsILi16EEENST_INS5_IJNSA_ILi8EEESH_EEENS5_IJSH_SC_EEEEEEEvNS4_8identityES11_S1B_vS1C_EENS_8epilogue10collective18CollectiveEpilogueINS1E_23Sm100TmaWarpSpecializedILi4ELi2ELi32ELb1ELb0EEEJSI_NS5_IJNST_ISF_SC_EES1J_EEESJ_SK_SJ_SK_NS1E_6fusion15FusionCallbacksIS1I_NS1L_17LinearCombinationISJ_fSJ_fLNS_15FloatRoundStyleE2EEESI_S1K_JEEENS4_5SM1004TMEM4LOAD26SM100_TMEM_LOAD_16dp256b8xENS4_13SM90_TMA_LOADENS12_INS13_ILi3ELi4ELi3EEES16_NST_INS5_IJS17_SF_EEENS5_IJSF_SC_EEEEEEENS4_17SM75_U32x4_LDSM_NENS4_14SM90_TMA_STOREES20_NS4_17SM90_U32x4_STSM_NENS4_39AutoVectorizingCopyWithAssumedAlignmentILi128EEEEEEvvEEEEvNT_6ParamsE) ;  /* 0xffffff5802fc7950 */ /* 0x000fea0003c3ffff */
.L_x_185:
[----:B------:R-:W-:-:S00]  /*a410*/  BRA `(.L_x_185) ;  /* 0xfffffffc00fc7947 */ /* 0x000fc0000383ffff */
[----:B------:R-:W-:-:S00]  /*a420*/  NOP ;  /* 0x0000000000007918 */ /* 0x000fc00000000000 */
        /* <DEDUP_REMOVED lines=13> */
.L_x_186:


//--------------------- .nv.global.init           --------------------------
	.section	.nv.global.init,"aw",@progbits
.nv.global.init:
	.type		$str$27,@object
	.size		$str$27,($str$28 - $str$27)
$str$27:
        /*0000*/ 	.byte	0x28, 0x61, 0x64, 0x64, 0x72, 0x65, 0x73, 0x73, 0x20, 0x26, 0x20, 0x6d, 0x61, 0x73, 0x6b, 0x29
        /*0010*/ 	.byte	0x20, 0x3d, 0x3d, 0x20, 0x30, 0x00
	.type		$str$28,@object
	.size		$str$28,($str$26 - $str$28)
$str$28:
        /*0016*/ 	.byte	0x2f, 0x74, 0x6d, 0x70, 0x2f, 0x63, 0x75, 0x74, 0x6c, 0x61, 0x73, 0x73, 0x5f, 0x73, 0x77, 0x65
        /*0026*/ 	.byte	0x65, 0x70, 0x5f, 0x73, 0x72, 0x63, 0x2f, 0x69, 0x6e, 0x63, 0x6c, 0x75, 0x64, 0x65, 0x2f, 0x63
        /*0036*/ 	.byte	0x75, 0x74, 0x65, 0x2f, 0x70, 0x6f, 0x69, 0x6e, 0x74, 0x65, 0x72, 0x5f, 0x66, 0x6c, 0x61, 0x67
        /*0046*/ 	.byte	0x67, 0x65, 0x64, 0x2e, 0x68, 0x70, 0x70, 0x00
	.type		$str$26,@object
	.size		$str$26,($str$25 - $str$26)
$str$26:
        /*004e*/ 	.byte	0x2f, 0x74, 0x6d, 0x70, 0x2f, 0x63, 0x75, 0x74, 0x6c, 0x61, 0x73, 0x73, 0x5f, 0x73, 0x77, 0x65
        /*005e*/ 	.byte	0x65, 0x70, 0x5f, 0x73, 0x72, 0x63, 0x2f, 0x69, 0x6e, 0x63, 0x6c, 0x75, 0x64, 0x65, 0x2f, 0x63
        /*006e*/ 	.byte	0x75, 0x74, 0x65, 0x2f, 0x61, 0x74, 0x6f, 0x6d, 0x2f, 0x63, 0x6f, 0x70, 0x79, 0x5f, 0x74, 0x72
        /*007e*/ 	.byte	0x61, 0x69, 0x74, 0x73, 0x5f, 0x73, 0x6d, 0x31, 0x30, 0x30, 0x2e, 0x68, 0x70, 0x70, 0x00
	.type		$str$25,@object
	.size		$str$25,(__unnamed_1 - $str$25)
$str$25:
        /*008d*/ 	.byte	0x28, 0x28, 0x75, 0x69, 0x6e, 0x74, 0x33, 0x32, 0x5f, 0x74, 0x28, 0x74, 0x68, 0x72, 0x65, 0x61
        /*009d*/ 	.byte	0x64, 0x49, 0x64, 0x78, 0x2e, 0x78, 0x29, 0x20, 0x2f, 0x20, 0x33, 0x32, 0x29, 0x20, 0x25, 0x20
        /*00ad*/ 	.byte	0x34, 0x29, 0x20, 0x3d, 0x3d, 0x20, 0x28, 0x28, 0x28, 0x74, 0x6d, 0x65, 0x6d, 0x5f, 0x61, 0x64
        /*00bd*/ 	.byte	0x64, 0x72, 0x20, 0x3e, 0x3e, 0x20, 0x31, 0x36, 0x29, 0x20, 0x2f, 0x20, 0x33, 0x32, 0x29, 0x20
        /*00cd*/ 	.byte	0x25, 0x20, 0x34, 0x29, 0x00
	.type		__unnamed_1,@object
	.size		__unnamed_1,(__unnamed_2 - __unnamed_1)
__unnamed_1:
        /*00d2*/ 	.byte	0x61, 0x75, 0x74, 0x6f, 0x20, 0x63, 0x75, 0x74, 0x65, 0x3a, 0x3a, 0x61, 0x73, 0x5f, 0x70, 0x6f
        /* <DEDUP_REMOVED lines=24> */
        /*0262*/ 	.byte	0x30, 0x39, 0x36, 0x3e, 0x3e, 0x3e, 0x3e, 0x5d, 0x00
	.type		__unnamed_2,@object
	.size		__unnamed_2,(.L_2 - __unnamed_2)
__unnamed_2:
        /* <DEDUP_REMOVED lines=46> */
        /*054b*/ 	.byte	0x75, 0x74, 0x65, 0x3a, 0x3a, 0x43, 0x3c, 0x30, 0x3e, 0x3e, 0x3e, 0x3e, 0x5d, 0x00
.L_2:


//--------------------- .nv.shared._ZN7cutlass13device_kernelINS_4gemm6kernel13GemmUniversalIN4cute5tupleIJiiiiEEENS1_10collective13CollectiveMmaINS1_35MainloopSm100TmaUmmaWarpSpecializedILi5ELi2ELi4ENS5_IJNS4_1CILi2EEESB_NSA_ILi1EEEEEEEENS5_IJNSA_ILi64EEENSA_ILi256EEENSA_ILi32EEEEEENS_10bfloat16_tENS5_IJlSC_lEEESJ_SK_NS4_8TiledMMAINS4_8MMA_AtomIJNS4_20SM100_MMA_F16BF16_SSISJ_SJ_fLi64ELi256ELNS4_4UMMA5MajorE0ELSP_0ELNSO_7ScaleInE0ELSQ_0EEEEEENS4_6LayoutINS5_IJSC_SC_SC_EEENS5_IJNSA_ILi0EEESV_SV_EEEEENS5_IJNS4_10UnderscoreESY_SY_EEEEENS4_23SM90_TMA_LOAD_MULTICASTENS4_14ComposedLayoutINS4_7SwizzleILi2ELi4ELi3EEENS4_18smem_ptr_flag_bitsILi16EEENST_INS5_IJNSA_ILi8EEESH_EEENS5_IJSH_SC_EEEEEEEvNS4_8identityES11_S1B_vS1C_EENS_8epilogue10collective18CollectiveEpilogueINS1E_23Sm100TmaWarpSpecializedILi4ELi2ELi32ELb1ELb0EEEJSI_NS5_IJNST_ISF_SC_EES1J_EEESJ_SK_SJ_SK_NS1E_6fusion15FusionCallbacksIS1I_NS1L_17LinearCombinationISJ_fSJ_fLNS_15FloatRoundStyleE2EEESI_S1K_JEEENS4_5SM1004TMEM4LOAD26SM100_TMEM_LOAD_16dp256b8xENS4_13SM90_TMA_LOADENS12_INS13_ILi3ELi4ELi3EEES16_NST_INS5_IJS17_SF_EEENS5_IJSF_SC_EEEEEEENS4_17SM75_U32x4_LDSM_NENS4_14SM90_TMA_STOREES20_NS4_17SM90_U32x4_STSM_NENS4_39AutoVectorizingCopyWithAssumedAlignmentILi128EEEEEEvvEEEEvNT_6ParamsE --------------------------
	.section	.nv.shared._ZN7cutlass13device_kernelINS_4gemm6kernel13GemmUniversalIN4cute5tupleIJiiiiEEENS1_10collective13CollectiveMmaINS1_35MainloopSm100TmaUmmaWarpSpecializedILi5ELi2ELi4ENS5_IJNS4_1CILi2EEESB_NSA_ILi1EEEEEEEENS5_IJNSA_ILi64EEENSA_ILi256EEENSA_ILi32EEEEEENS_10bfloat16_tENS5_IJlSC_lEEESJ_SK_NS4_8TiledMMAINS4_8MMA_AtomIJNS4_20SM100_MMA_F16BF16_SSISJ_SJ_fLi64ELi256ELNS4_4UMMA5MajorE0ELSP_0ELNSO_7ScaleInE0ELSQ_0EEEEEENS4_6LayoutINS5_IJSC_SC_SC_EEENS5_IJNSA_ILi0EEESV_SV_EEEEENS5_IJNS4_10UnderscoreESY_SY_EEEEENS4_23SM90_TMA_LOAD_MULTICASTENS4_14ComposedLayoutINS4_7SwizzleILi2ELi4ELi3EEENS4_18smem_ptr_flag_bitsILi16EEENST_INS5_IJNSA_ILi8EEESH_EEENS5_IJSH_SC_EEEEEEEvNS4_8identityES11_S1B_vS1C_EENS_8epilogue10collective18CollectiveEpilogueINS1E_23Sm100TmaWarpSpecializedILi4ELi2ELi32ELb1ELb0EEEJSI_NS5_IJNST_ISF_SC_EES1J_EEESJ_SK_SJ_SK_NS1E_6fusion15FusionCallbacksIS1I_NS1L_17LinearCombinationISJ_fSJ_fLNS_15FloatRoundStyleE2EEESI_S1K_JEEENS4_5SM1004TMEM4LOAD26SM100_TMEM_LOAD_16dp256b8xENS4_13SM90_TMA_LOADENS12_INS13_ILi3ELi4ELi3EEES16_NST_INS5_IJS17_SF_EEENS5_IJSF_SC_EEEEEEENS4_17SM75_U32x4_LDSM_NENS4_14SM90_TMA_STOREES20_NS4_17SM90_U32x4_STSM_NENS4_39AutoVectorizingCopyWithAssumedAlignmentILi128EEEEEEvvEEEEvNT_6ParamsE,"aw",@nobits
	.sectionflags	@""
	.align	16
	.zero		1024


//--------------------- .nv.shared.reserved.0     --------------------------
	.section	.nv.shared.reserved.0,"aw",@nobits
	.weak		__nv_reservedSMEM_offset_0_alias
	.size		__nv_reservedSMEM_offset_0_alias, 0, 64
	.other		__nv_reservedSMEM_offset_0_alias,@"STO_CUDA_RESERVED_SHARED STV_DEFAULT"
__nv_reservedSMEM_offset_0_alias:
	.zero		0
.nv.shared.reserved.0:
	.zero		64
	.weak		__nv_reservedSMEM_tcgen05_partition
	.type		__nv_reservedSMEM_tcgen05_partition,@object
	.size		__nv_reservedSMEM_tcgen05_partition,(.L_0 - __nv_reservedSMEM_tcgen05_partition)
__nv_reservedSMEM_tcgen05_partition:
	.zero		32
.L_0:


//--------------------- .nv.global                --------------------------
	.section	.nv.global,"aw",@nobits
.nv.global:
	.type		_ZN39_INTERNAL_3ce91709_4_k_cu_63432a00_97184cute1_E,@object
	.size		_ZN39_INTERNAL_3ce91709_4_k_cu_63432a00_97184cute1_E,(_ZN39_INTERNAL_3ce91709_4_k_cu_63432a00_97184cuda3std3__45__cpo6cbeginE - _ZN39_INTERNAL_3ce91709_4_k_cu_63432a00_97184cute1_E)
_ZN39_INTERNAL_3ce91709_4_k_cu_63432a00_97184cute1_E:
	.zero		1
	.type		_ZN39_INTERNAL_3ce91709_4_k_cu_63432a00_97184cuda3std3__45__cpo6cbeginE,@object
	.size		_ZN39_INTERNAL_3ce91709_4_k_cu_63432a00_97184cuda3std3__45__cpo6cbeginE,(_ZN39_INTERNAL_3ce91709_4_k_cu_63432a00_97184cuda3std3__48in_placeE - _ZN39_INTERNAL_3ce91709_4_k_cu_63432a00_97184cuda3std3__45__cpo6cbeginE)
_ZN39_INTERNAL_3ce91709_4_k_cu_63432a00_97184cuda3std3__45__cpo6cbeginE:
	.zero		1
	.type		_ZN39_INTERNAL_3ce91709_4_k_cu_63432a00_97184cuda3std3__48in_placeE,@object
	.size		_ZN39_INTERNAL_3ce91709_4_k_cu_63432a00_97184cuda3std3__48in_placeE,(_ZN39_INTERNAL_3ce91709_4_k_cu_63432a00_97184cuda3std6ranges3__45__cpo9iter_moveE - _ZN39_INTERNAL_3ce91709_4_k_cu_63432a00_97184cuda3std3__48in_placeE)
_ZN39_INTERNAL_3ce91709_4_k_cu_63432a00_97184cuda3std3__48in_placeE:
	.zero		1
	.type		_ZN39_INTERNAL_3ce91709_4_k_cu_63432a00_97184cuda3std6ranges3__45__cpo9iter_moveE,@object
	.size		_ZN39_INTERNAL_3ce91709_4_k_cu_63432a00_97184cuda3std6ranges3__45__cpo9iter_moveE,(_ZN39_INTERNAL_3ce91709_4_k_cu_63432a00_97184cuda3std3__45__cpo5beginE - _ZN39_INTERNAL_3ce91709_4_k_cu_63432a00_97184cuda3std6ranges3__45__cpo9iter_moveE)
_ZN39_INTERNAL_3ce91709_4_k_cu_63432a00_97184cuda3std6ranges3__45__cpo9iter_moveE:
	.zero		1
	.type		_ZN39_INTERNAL_3ce91709_4_k_cu_63432a00_97184cuda3std3__45__cpo5beginE,@object
	.size		_ZN39_INTERNAL_3ce91709_4_k_cu_63432a00_97184cuda3std3__45__cpo5beginE,(_ZN39_INTERNAL_3ce91709_4_k_cu_63432a00_97184cuda3std3__441_GLOBAL__N__3ce91709_4_k_cu_63432a00_97186ignoreE - _ZN39_INTERNAL_3ce91709_4_k_cu_63432a00_97184cuda3std3__45__cpo5beginE)
_ZN39_INTERNAL_3ce91709_4_k_cu_63432a00_97184cuda3std3__45__cpo5beginE:
	.zero		1
	.type		_ZN39_INTERNAL_3ce91709_4_k_cu_63432a00_97184cuda3std3__441_GLOBAL__N__3ce91709_4_k_cu_63432a00_97186ignoreE,@object
	.size		_ZN39_INTERNAL_3ce91709_4_k_cu_63432a00_97184cuda3std3__441_GLOBAL__N__3ce91709_4_k_cu_63432a00_97186ignoreE,(_ZN39_INTERNAL_3ce91709_4_k_cu_63432a00_97184cute7productE - _ZN39_INTERNAL_3ce91709_4_k_cu_63432a00_97184cuda3std3__441_GLOBAL__N__3ce91709_4_k_cu_63432a00_97186ignoreE)
_ZN39_INTERNAL_3ce91709_4_k_cu_63432a00_97184cuda3std3__441_GLOBAL__N__3ce91709_4_k_cu_63432a00_97186ignoreE:
	.zero		1
	.type		_ZN39_INTERNAL_3ce91709_4_k_cu_63432a00_97184cute7productE,@object
	.size		_ZN39_INTERNAL_3ce91709_4_k_cu_63432a00_97184cute7productE,(_ZN39_INTERNAL_3ce91709_4_k_cu_63432a00_97184cuda3std3__45__cpo3endE - _ZN39_INTERNAL_3ce91709_4_k_cu_63432a00_97184cute7productE)
_ZN39_INTERNAL_3ce91709_4_k_cu_63432a00_97184cute7productE:
	.zero		1
	.type		_ZN39_INTERNAL_3ce91709_4_k_cu_63432a00_97184cuda3std3__45__cpo3endE,@object
	.size		_ZN39_INTERNAL_3ce91709_4_k_cu_63432a00_97184cuda3std3__45__cpo3endE,(_ZN39_INTERNAL_3ce91709_4_k_cu_63432a00_97184cuda3std3__419piecewise_constructE - _ZN39_INTERNAL_3ce91709_4_k_cu_63432a00_97184cuda3std3__45__cpo3endE)
_ZN39_INTERNAL_3ce91709_4_k_cu_63432a00_97184cuda3std3__45__cpo3endE:
	.zero		1
	.type		_ZN39_INTERNAL_3ce91709_4_k_cu_63432a00_97184cuda3std3__419piecewise_constructE,@object
	.size		_ZN39_INTERNAL_3ce91709_4_k_cu_63432a00_97184cuda3std3__419piecewise_constructE,(_ZN39_INTERNAL_3ce91709_4_k_cu_63432a00_97184cuda3std3__45__cpo4cendE - _ZN39_INTERNAL_3ce91709_4_k_cu_63432a00_97184cuda3std3__419piecewise_constructE)
_ZN39_INTERNAL_3ce91709_4_k_cu_63432a00_97184cuda3std3__419piecewise_constructE:
	.zero		1
	.type		_ZN39_INTERNAL_3ce91709_4_k_cu_63432a00_97184cuda3std3__45__cpo4cendE,@object
	.size		_ZN39_INTERNAL_3ce91709_4_k_cu_63432a00_97184cuda3std3__45__cpo4cendE,(_ZN39_INTERNAL_3ce91709_4_k_cu_63432a00_97184cuda3std6ranges3__45__cpo4swapE - _ZN39_INTERNAL_3ce91709_4_k_cu_63432a00_97184cuda3std3__45__cpo4cendE)
_ZN39_INTERNAL_3ce91709_4_k_cu_63432a00_97184cuda3std3__45__cpo4cendE:
	.zero		1
	.type		_ZN39_INTERNAL_3ce91709_4_k_cu_63432a00_97184cuda3std6ranges3__45__cpo4swapE,@object
	.size		_ZN39_INTERNAL_3ce91709_4_k_cu_63432a00_97184cuda3std6ranges3__45__cpo4swapE,(.L_10 - _ZN39_INTERNAL_3ce91709_4_k_cu_63432a00_97184cuda3std6ranges3__45__cpo4swapE)
_ZN39_INTERNAL_3ce91709_4_k_cu_63432a00_97184cuda3std6ranges3__45__cpo4swapE:
	.zero		1
.L_10:


//--------------------- .nv.constant0._ZN7cutlass13device_kernelINS_4gemm6kernel13GemmUniversalIN4cute5tupleIJiiiiEEENS1_10collective13CollectiveMmaINS1_35MainloopSm100TmaUmmaWarpSpecializedILi5ELi2ELi4ENS5_IJNS4_1CILi2EEESB_NSA_ILi1EEEEEEEENS5_IJNSA_ILi64EEENSA_ILi256EEENSA_ILi32EEEEEENS_10bfloat16_tENS5_IJlSC_lEEESJ_SK_NS4_8TiledMMAINS4_8MMA_AtomIJNS4_20SM100_MMA_F16BF16_SSISJ_SJ_fLi64ELi256ELNS4_4UMMA5MajorE0ELSP_0ELNSO_7ScaleInE0ELSQ_0EEEEEENS4_6LayoutINS5_IJSC_SC_SC_EEENS5_IJNSA_ILi0EEESV_SV_EEEEENS5_IJNS4_10UnderscoreESY_SY_EEEEENS4_23SM90_TMA_LOAD_MULTICASTENS4_14ComposedLayoutINS4_7SwizzleILi2ELi4ELi3EEENS4_18smem_ptr_flag_bitsILi16EEENST_INS5_IJNSA_ILi8EEESH_EEENS5_IJSH_SC_EEEEEEEvNS4_8identityES11_S1B_vS1C_EENS_8epilogue10collective18CollectiveEpilogueINS1E_23Sm100TmaWarpSpecializedILi4ELi2ELi32ELb1ELb0EEEJSI_NS5_IJNST_ISF_SC_EES1J_EEESJ_SK_SJ_SK_NS1E_6fusion15FusionCallbacksIS1I_NS1L_17LinearCombinationISJ_fSJ_fLNS_15FloatRoundStyleE2EEESI_S1K_JEEENS4_5SM1004TMEM4LOAD26SM100_TMEM_LOAD_16dp256b8xENS4_13SM90_TMA_LOADENS12_INS13_ILi3ELi4ELi3EEES16_NST_INS5_IJS17_SF_EEENS5_IJSF_SC_EEEEEEENS4_17SM75_U32x4_LDSM_NENS4_14SM90_TMA_STOREES20_NS4_17SM90_U32x4_STSM_NENS4_39AutoVectorizingCopyWithAssumedAlignmentILi128EEEEEEvvEEEEvNT_6ParamsE --------------------------
	.section	.nv.constant0._ZN7cutlass13device_kernelINS_4gemm6kernel13GemmUniversalIN4cute5tupleIJiiiiEEENS1_10collective13CollectiveMmaINS1_35MainloopSm100TmaUmmaWarpSpecializedILi5ELi2ELi4ENS5_IJNS4_1CILi2EEESB_NSA_ILi1EEEEEEEENS5_IJNSA_ILi64EEENSA_ILi256EEENSA_ILi32EEEEEENS_10bfloat16_tENS5_IJlSC_lEEESJ_SK_NS4_8TiledMMAINS4_8MMA_AtomIJNS4_20SM100_MMA_F16BF16_SSISJ_SJ_fLi64ELi256ELNS4_4UMMA5MajorE0ELSP_0ELNSO_7ScaleInE0ELSQ_0EEEEEENS4_6LayoutINS5_IJSC_SC_SC_EEENS5_IJNSA_ILi0EEESV_SV_EEEEENS5_IJNS4_10UnderscoreESY_SY_EEEEENS4_23SM90_TMA_LOAD_MULTICASTENS4_14ComposedLayoutINS4_7SwizzleILi2ELi4ELi3EEENS4_18smem_ptr_flag_bitsILi16EEENST_INS5_IJNSA_ILi8EEESH_EEENS5_IJSH_SC_EEEEEEEvNS4_8identityES11_S1B_vS1C_EENS_8epilogue10collective18CollectiveEpilogueINS1E_23Sm100TmaWarpSpecializedILi4ELi2ELi32ELb1ELb0EEEJSI_NS5_IJNST_ISF_SC_EES1J_EEESJ_SK_SJ_SK_NS1E_6fusion15FusionCallbacksIS1I_NS1L_17LinearCombinationISJ_fSJ_fLNS_15FloatRoundStyleE2EEESI_S1K_JEEENS4_5SM1004TMEM4LOAD26SM100_TMEM_LOAD_16dp256b8xENS4_13SM90_TMA_LOADENS12_INS13_ILi3ELi4ELi3EEES16_NST_INS5_IJS17_SF_EEENS5_IJSF_SC_EEEEEEENS4_17SM75_U32x4_LDSM_NENS4_14SM90_TMA_STOREES20_NS4_17SM90_U32x4_STSM_NENS4_39AutoVectorizingCopyWithAssumedAlignmentILi128EEEEEEvvEEEEvNT_6ParamsE,"a",@progbits
	.sectionflags	@""
	.align	4
.nv.constant0._ZN7cutlass13device_kernelINS_4gemm6kernel13GemmUniversalIN4cute5tupleIJiiiiEEENS1_10collective13CollectiveMmaINS1_35MainloopSm100TmaUmmaWarpSpecializedILi5ELi2ELi4ENS5_IJNS4_1CILi2EEESB_NSA_ILi1EEEEEEEENS5_IJNSA_ILi64EEENSA_ILi256EEENSA_ILi32EEEEEENS_10bfloat16_tENS5_IJlSC_lEEESJ_SK_NS4_8TiledMMAINS4_8MMA_AtomIJNS4_20SM100_MMA_F16BF16_SSISJ_SJ_fLi64ELi256ELNS4_4UMMA5MajorE0ELSP_0ELNSO_7ScaleInE0ELSQ_0EEEEEENS4_6LayoutINS5_IJSC_SC_SC_EEENS5_IJNSA_ILi0EEESV_SV_EEEEENS5_IJNS4_10UnderscoreESY_SY_EEEEENS4_23SM90_TMA_LOAD_MULTICASTENS4_14ComposedLayoutINS4_7SwizzleILi2ELi4ELi3EEENS4_18smem_ptr_flag_bitsILi16EEENST_INS5_IJNSA_ILi8EEESH_EEENS5_IJSH_SC_EEEEEEEvNS4_8identityES11_S1B_vS1C_EENS_8epilogue10collective18CollectiveEpilogueINS1E_23Sm100TmaWarpSpecializedILi4ELi2ELi32ELb1ELb0EEEJSI_NS5_IJNST_ISF_SC_EES1J_EEESJ_SK_SJ_SK_NS1E_6fusion15FusionCallbacksIS1I_NS1L_17LinearCombinationISJ_fSJ_fLNS_15FloatRoundStyleE2EEESI_S1K_JEEENS4_5SM1004TMEM4LOAD26SM100_TMEM_LOAD_16dp256b8xENS4_13SM90_TMA_LOADENS12_INS13_ILi3ELi4ELi3EEES16_NST_INS5_IJS17_SF_EEENS5_IJSF_SC_EEEEEEENS4_17SM75_U32x4_LDSM_NENS4_14SM90_TMA_STOREES20_NS4_17SM90_U32x4_STSM_NENS4_39AutoVectorizingCopyWithAssumedAlignmentILi128EEEEEEvvEEEEvNT_6ParamsE:
	.zero		2944


//--------------------- SYMBOLS --------------------------

	.type		.nv.reservedSmem.offset0,@object
	.size		.nv.reservedSmem.offset0,0x4
	.type		.nv.reservedSmem.cap,@object
	.size		.nv.reservedSmem.cap,0x4
	.type		__assertfail,@function
